// auto-generated by cutlass_sweep.gemm — config: {"arch": "sm_100", "cluster_m": 1, "cluster_n": 1, "dtype": "e5m2", "dtype_b": "e5m2", "layout": "nt", "stages": 0, "tile_k": 32, "tile_m": 128, "tile_n": 256}
#include "cutlass/cutlass.h"
#include "cutlass/gemm/collective/collective_builder.hpp"
#include "cutlass/gemm/device/gemm_universal_adapter.h"
#include "cutlass/gemm/kernel/gemm_universal.hpp"
#include "cutlass/epilogue/collective/collective_builder.hpp"

using ElemA = cutlass::float_e5m2_t;
using ElemB = cutlass::float_e5m2_t;
using ElemCD = cutlass::float_e5m2_t;
using Acc  = float;
using TileShape    = cute::Shape<cute::_128, cute::_256, cute::_32>;
using ClusterShape = cute::Shape<cute::_1, cute::_1, cute::_1>;

using CollectiveEpilogue = typename cutlass::epilogue::collective::CollectiveBuilder<
    cutlass::arch::Sm100, cutlass::arch::OpClassTensorOp,
    TileShape, ClusterShape,
    cutlass::epilogue::collective::EpilogueTileAuto,
    Acc, Acc,
    ElemCD, cutlass::layout::RowMajor, 128 / cutlass::sizeof_bits<ElemCD>::value,
    ElemCD, cutlass::layout::RowMajor, 128 / cutlass::sizeof_bits<ElemCD>::value,
    cutlass::epilogue::collective::EpilogueScheduleAuto
  >::CollectiveOp;

using CollectiveMainloop = typename cutlass::gemm::collective::CollectiveBuilder<
    cutlass::arch::Sm100, cutlass::arch::OpClassTensorOp,
    ElemA, cutlass::layout::RowMajor, 128 / cutlass::sizeof_bits<ElemA>::value,
    ElemB, cutlass::layout::ColumnMajor, 128 / cutlass::sizeof_bits<ElemB>::value,
    Acc,
    TileShape, ClusterShape,
    cutlass::gemm::collective::StageCountAutoCarveout<static_cast<int>(sizeof(typename CollectiveEpilogue::SharedStorage))>,
    cutlass::gemm::collective::KernelScheduleAuto
  >::CollectiveOp;

using GemmKernel = cutlass::gemm::kernel::GemmUniversal<
    cute::Shape<int,int,int,int>,
    CollectiveMainloop,
    CollectiveEpilogue
>;
using Gemm = cutlass::gemm::device::GemmUniversalAdapter<GemmKernel>;

// Force the device kernel symbol into the cubin without needing a host main.
auto* _anchor = &cutlass::device_kernel<GemmKernel>;


// ===== COMPILED SASS (sm_100a) =====

	.target	sm_100a

	.elftype	@"ET_EXEC"


//--------------------- .note.nv.tkinfo           --------------------------
	.section	.note.nv.tkinfo,"",@"SHT_NOTE"
	.sectionflags	@"SHF_NOTE_NV_TKINFO"
	.tkinfo
        /*0018*/ 	.word	0x00000002
        /*0030*/ 	.string	""
        /*0030*/ 	.string	"ptxas"
        /*0030*/ 	.string	"Cuda compilation tools, release 13.0, V13.0.88"
        /*0030*/ 	.string	"Build cuda_13.0.r13.0/compiler.36424714_0"
        /*0030*/ 	.string	"-arch sm_100a -m 64 "



//--------------------- .note.nv.cuinfo           --------------------------
	.section	.note.nv.cuinfo,"",@"SHT_NOTE"
	.sectionflags	@"SHF_NOTE_NV_CUINFO"
        /*0018*/ 	.short	0x0002
        /*001a*/ 	.short	0x0064
        /*001c*/ 	.short	0x0082
	.zero		2


//--------------------- .nv.info                  --------------------------
	.section	.nv.info,"",@"SHT_CUDA_INFO"
	.align	4


	//----- nvinfo : EIATTR_REGCOUNT
	.align		4
        /*0000*/ 	.byte	0x04, 0x2f
        /*0002*/ 	.short	(.L_20 - .L_19)
	.align		4
.L_19:
        /*0004*/ 	.word	index@(_ZN7cutlass13device_kernelINS_4gemm6kernel13GemmUniversalIN4cute5tupleIJiiiiEEENS1_10collective13CollectiveMmaINS1_35MainloopSm100TmaUmmaWarpSpecializedILi14ELi2ELi2ENS5_IJNS4_1CILi1EEESB_SB_EEEEENS5_IJNSA_ILi128EEENSA_ILi256EEENSA_ILi32EEEEEENS_12float_e5m2_tENS5_IJlSB_lEEESI_SJ_NS4_8TiledMMAINS4_8MMA_AtomIJNS4_10MMA_TraitsINS4_19SM100_MMA_F8F6F4_SSEJSI_SI_fSE_SF_NS4_17integral_constantINS4_4UMMA5MajorELSQ_0EEESR_NSO_INSP_7ScaleInELSS_0EEEST_EEEEEENS4_6LayoutISC_NS5_IJNSA_ILi0EEESX_SX_EEEEENS5_IJNS4_10UnderscoreES10_S10_EEEEENS4_13SM90_TMA_LOADENS4_14ComposedLayoutINS4_7SwizzleILi1ELi4ELi3EEENS4_18smem_ptr_flag_bitsILi8EEENSW_INS5_IJNSA_ILi8EEESG_EEENS5_IJSG_SB_EEEEEEEvNS4_8identityES13_S1D_vS1E_EENS_8epilogue10collective18CollectiveEpilogueINS1G_23Sm100TmaWarpSpecializedILi4ELi2ELi64ELb0ELb0EEEJSH_NS5_IJNSW_ISE_SB_EENSW_INSA_ILi64EEESB_EEEEESI_SJ_SI_SJ_NS1G_6fusion15FusionCallbacksIS1K_NS1P_17LinearCombinationISI_fSI_fLNS_15FloatRoundStyleE2EEESH_S1O_JEEENS4_5SM1004TMEM4LOAD26SM100_TMEM_LOAD_32dp32b64xES13_NS14_INS15_ILi2ELi4ELi3EEES18_NSW_INS5_IJS19_S1M_EEENS5_IJS1M_SB_EEEEEEENS4_39AutoVectorizingCopyWithAssumedAlignmentILi128EEENS4_14SM90_TMA_STOREES23_S25_S25_EEEvvEEEEvNT_6ParamsE)
        /*0008*/ 	.word	0x000000e0


	//----- nvinfo : EIATTR_FRAME_SIZE
	.align		4
.L_20:
        /*000c*/ 	.byte	0x04, 0x11
        /*000e*/ 	.short	(.L_22 - .L_21)
	.align		4
.L_21:
        /*0010*/ 	.word	index@($__internal_2_$__cuda_sm10x_tcgen05_guardrail_trap_unallocated_columns_being_dealloced)
        /*0014*/ 	.word	0x00000000


	//----- nvinfo : EIATTR_FRAME_SIZE
	.align		4
.L_22:
        /*0018*/ 	.byte	0x04, 0x11
        /*001a*/ 	.short	(.L_24 - .L_23)
	.align		4
.L_23:
        /*001c*/ 	.word	index@($__internal_1_$__cuda_sm10x_tcgen05_guardrail_trap_phase_invalid_during_alloc)
        /*0020*/ 	.word	0x00000000


	//----- nvinfo : EIATTR_FRAME_SIZE
	.align		4
.L_24:
        /*0024*/ 	.byte	0x04, 0x11
        /*0026*/ 	.short	(.L_26 - .L_25)
	.align		4
.L_25:
        /*0028*/ 	.word	index@($__internal_0_$__cuda_sm10x_tcgen05_guardrail_trap_col_being_dealloced_not_returned_by_alloc)
        /*002c*/ 	.word	0x00000000


	//----- nvinfo : EIATTR_FRAME_SIZE
	.align		4
.L_26:
        /*0030*/ 	.byte	0x04, 0x11
        /*0032*/ 	.short	(.L_28 - .L_27)
	.align		4
.L_27:
        /*0034*/ 	.word	index@(_ZN7cutlass13device_kernelINS_4gemm6kernel13GemmUniversalIN4cute5tupleIJiiiiEEENS1_10collective13CollectiveMmaINS1_35MainloopSm100TmaUmmaWarpSpecializedILi14ELi2ELi2ENS5_IJNS4_1CILi1EEESB_SB_EEEEENS5_IJNSA_ILi128EEENSA_ILi256EEENSA_ILi32EEEEEENS_12float_e5m2_tENS5_IJlSB_lEEESI_SJ_NS4_8TiledMMAINS4_8MMA_AtomIJNS4_10MMA_TraitsINS4_19SM100_MMA_F8F6F4_SSEJSI_SI_fSE_SF_NS4_17integral_constantINS4_4UMMA5MajorELSQ_0EEESR_NSO_INSP_7ScaleInELSS_0EEEST_EEEEEENS4_6LayoutISC_NS5_IJNSA_ILi0EEESX_SX_EEEEENS5_IJNS4_10UnderscoreES10_S10_EEEEENS4_13SM90_TMA_LOADENS4_14ComposedLayoutINS4_7SwizzleILi1ELi4ELi3EEENS4_18smem_ptr_flag_bitsILi8EEENSW_INS5_IJNSA_ILi8EEESG_EEENS5_IJSG_SB_EEEEEEEvNS4_8identityES13_S1D_vS1E_EENS_8epilogue10collective18CollectiveEpilogueINS1G_23Sm100TmaWarpSpecializedILi4ELi2ELi64ELb0ELb0EEEJSH_NS5_IJNSW_ISE_SB_EENSW_INSA_ILi64EEESB_EEEEESI_SJ_SI_SJ_NS1G_6fusion15FusionCallbacksIS1K_NS1P_17LinearCombinationISI_fSI_fLNS_15FloatRoundStyleE2EEESH_S1O_JEEENS4_5SM1004TMEM4LOAD26SM100_TMEM_LOAD_32dp32b64xES13_NS14_INS15_ILi2ELi4ELi3EEES18_NSW_INS5_IJS19_S1M_EEENS5_IJS1M_SB_EEEEEEENS4_39AutoVectorizingCopyWithAssumedAlignmentILi128EEENS4_14SM90_TMA_STOREES23_S25_S25_EEEvvEEEEvNT_6ParamsE)
        /*0038*/ 	.word	0x00000000


	//----- nvinfo : EIATTR_MIN_STACK_SIZE
	.align		4
.L_28:
        /*003c*/ 	.byte	0x04, 0x12
        /*003e*/ 	.short	(.L_30 - .L_29)
	.align		4
.L_29:
        /*0040*/ 	.word	index@(_ZN7cutlass13device_kernelINS_4gemm6kernel13GemmUniversalIN4cute5tupleIJiiiiEEENS1_10collective13CollectiveMmaINS1_35MainloopSm100TmaUmmaWarpSpecializedILi14ELi2ELi2ENS5_IJNS4_1CILi1EEESB_SB_EEEEENS5_IJNSA_ILi128EEENSA_ILi256EEENSA_ILi32EEEEEENS_12float_e5m2_tENS5_IJlSB_lEEESI_SJ_NS4_8TiledMMAINS4_8MMA_AtomIJNS4_10MMA_TraitsINS4_19SM100_MMA_F8F6F4_SSEJSI_SI_fSE_SF_NS4_17integral_constantINS4_4UMMA5MajorELSQ_0EEESR_NSO_INSP_7ScaleInELSS_0EEEST_EEEEEENS4_6LayoutISC_NS5_IJNSA_ILi0EEESX_SX_EEEEENS5_IJNS4_10UnderscoreES10_S10_EEEEENS4_13SM90_TMA_LOADENS4_14ComposedLayoutINS4_7SwizzleILi1ELi4ELi3EEENS4_18smem_ptr_flag_bitsILi8EEENSW_INS5_IJNSA_ILi8EEESG_EEENS5_IJSG_SB_EEEEEEEvNS4_8identityES13_S1D_vS1E_EENS_8epilogue10collective18CollectiveEpilogueINS1G_23Sm100TmaWarpSpecializedILi4ELi2ELi64ELb0ELb0EEEJSH_NS5_IJNSW_ISE_SB_EENSW_INSA_ILi64EEESB_EEEEESI_SJ_SI_SJ_NS1G_6fusion15FusionCallbacksIS1K_NS1P_17LinearCombinationISI_fSI_fLNS_15FloatRoundStyleE2EEESH_S1O_JEEENS4_5SM1004TMEM4LOAD26SM100_TMEM_LOAD_32dp32b64xES13_NS14_INS15_ILi2ELi4ELi3EEES18_NSW_INS5_IJS19_S1M_EEENS5_IJS1M_SB_EEEEEEENS4_39AutoVectorizingCopyWithAssumedAlignmentILi128EEENS4_14SM90_TMA_STOREES23_S25_S25_EEEvvEEEEvNT_6ParamsE)
        /*0044*/ 	.word	0x00000000
.L_30:


//--------------------- .nv.compat                --------------------------
	.section	.nv.compat,"",@"SHT_CUDA_COMPAT_INFO"
	.align	4
        /*0000*/ 	.byte	0x02, 0x09, 0x01, 0x00, 0x02, 0x02, 0x02, 0x00, 0x02, 0x05, 0x05, 0x00, 0x03, 0x07, 0x01, 0x01
        /*0010*/ 	.byte	0x02, 0x03, 0x01, 0x00, 0x02, 0x06, 0x01, 0x00, 0x04, 0x0b, 0x08, 0x00, 0x09, 0x00, 0x00, 0x00
        /*0020*/ 	.byte	0x00, 0x00, 0x00, 0x00


//--------------------- .nv.info._ZN7cutlass13device_kernelINS_4gemm6kernel13GemmUniversalIN4cute5tupleIJiiiiEEENS1_10collective13CollectiveMmaINS1_35MainloopSm100TmaUmmaWarpSpecializedILi14ELi2ELi2ENS5_IJNS4_1CILi1EEESB_SB_EEEEENS5_IJNSA_ILi128EEENSA_ILi256EEENSA_ILi32EEEEEENS_12float_e5m2_tENS5_IJlSB_lEEESI_SJ_NS4_8TiledMMAINS4_8MMA_AtomIJNS4_10MMA_TraitsINS4_19SM100_MMA_F8F6F4_SSEJSI_SI_fSE_SF_NS4_17integral_constantINS4_4UMMA5MajorELSQ_0EEESR_NSO_INSP_7ScaleInELSS_0EEEST_EEEEEENS4_6LayoutISC_NS5_IJNSA_ILi0EEESX_SX_EEEEENS5_IJNS4_10UnderscoreES10_S10_EEEEENS4_13SM90_TMA_LOADENS4_14ComposedLayoutINS4_7SwizzleILi1ELi4ELi3EEENS4_18smem_ptr_flag_bitsILi8EEENSW_INS5_IJNSA_ILi8EEESG_EEENS5_IJSG_SB_EEEEEEEvNS4_8identityES13_S1D_vS1E_EENS_8epilogue10collective18CollectiveEpilogueINS1G_23Sm100TmaWarpSpecializedILi4ELi2ELi64ELb0ELb0EEEJSH_NS5_IJNSW_ISE_SB_EENSW_INSA_ILi64EEESB_EEEEESI_SJ_SI_SJ_NS1G_6fusion15FusionCallbacksIS1K_NS1P_17LinearCombinationISI_fSI_fLNS_15FloatRoundStyleE2EEESH_S1O_JEEENS4_5SM1004TMEM4LOAD26SM100_TMEM_LOAD_32dp32b64xES13_NS14_INS15_ILi2ELi4ELi3EEES18_NSW_INS5_IJS19_S1M_EEENS5_IJS1M_SB_EEEEEEENS4_39AutoVectorizingCopyWithAssumedAlignmentILi128EEENS4_14SM90_TMA_STOREES23_S25_S25_EEEvvEEEEvNT_6ParamsE --------------------------
	.section	.nv.info._ZN7cutlass13device_kernelINS_4gemm6kernel13GemmUniversalIN4cute5tupleIJiiiiEEENS1_10collective13CollectiveMmaINS1_35MainloopSm100TmaUmmaWarpSpecializedILi14ELi2ELi2ENS5_IJNS4_1CILi1EEESB_SB_EEEEENS5_IJNSA_ILi128EEENSA_ILi256EEENSA_ILi32EEEEEENS_12float_e5m2_tENS5_IJlSB_lEEESI_SJ_NS4_8TiledMMAINS4_8MMA_AtomIJNS4_10MMA_TraitsINS4_19SM100_MMA_F8F6F4_SSEJSI_SI_fSE_SF_NS4_17integral_constantINS4_4UMMA5MajorELSQ_0EEESR_NSO_INSP_7ScaleInELSS_0EEEST_EEEEEENS4_6LayoutISC_NS5_IJNSA_ILi0EEESX_SX_EEEEENS5_IJNS4_10UnderscoreES10_S10_EEEEENS4_13SM90_TMA_LOADENS4_14ComposedLayoutINS4_7SwizzleILi1ELi4ELi3EEENS4_18smem_ptr_flag_bitsILi8EEENSW_INS5_IJNSA_ILi8EEESG_EEENS5_IJSG_SB_EEEEEEEvNS4_8identityES13_S1D_vS1E_EENS_8epilogue10collective18CollectiveEpilogueINS1G_23Sm100TmaWarpSpecializedILi4ELi2ELi64ELb0ELb0EEEJSH_NS5_IJNSW_ISE_SB_EENSW_INSA_ILi64EEESB_EEEEESI_SJ_SI_SJ_NS1G_6fusion15FusionCallbacksIS1K_NS1P_17LinearCombinationISI_fSI_fLNS_15FloatRoundStyleE2EEESH_S1O_JEEENS4_5SM1004TMEM4LOAD26SM100_TMEM_LOAD_32dp32b64xES13_NS14_INS15_ILi2ELi4ELi3EEES18_NSW_INS5_IJS19_S1M_EEENS5_IJS1M_SB_EEEEEEENS4_39AutoVectorizingCopyWithAssumedAlignmentILi128EEENS4_14SM90_TMA_STOREES23_S25_S25_EEEvvEEEEvNT_6ParamsE,"",@"SHT_CUDA_INFO"
	.sectionflags	@""
	.align	4


	//----- nvinfo : EIATTR_CUDA_API_VERSION
	.align		4
        /*0000*/ 	.byte	0x04, 0x37
        /*0002*/ 	.short	(.L_32 - .L_31)
.L_31:
        /*0004*/ 	.word	0x00000082


	//----- nvinfo : EIATTR_KPARAM_INFO
	.align		4
.L_32:
        /*0008*/ 	.byte	0x04, 0x17
        /*000a*/ 	.short	(.L_34 - .L_33)
.L_33:
        /*000c*/ 	.word	0x00000000
        /*0010*/ 	.short	0x0000
        /*0012*/ 	.short	0x0000
        /*0014*/ 	.byte	0x00, 0xf0, 0x01, 0x20


	//----- nvinfo : EIATTR_AT_ENTRY_FRAGMENTS
	.align		4
.L_34:
        /*0018*/ 	.byte	0x04, 0x4f
        /*001a*/ 	.short	(.L_36 - .L_35)


	//   ....[0]....
.L_35:
        /*001c*/ 	.word	0x00000006


	//----- nvinfo : EIATTR_RESERVED_SMEM_USED
	.align		4
.L_36:
        /*0020*/ 	.byte	0x01, 0x41
	.zero		2


	//----- nvinfo : EIATTR_SPARSE_MMA_MASK
	.align		4
        /*0024*/ 	.byte	0x03, 0x50
        /*0026*/ 	.short	0x0000


	//----- nvinfo : EIATTR_TCGEN05_1CTA_USED
	.align		4
        /*0028*/ 	.byte	0x01, 0x51
	.zero		2


	//----- nvinfo : EIATTR_MAXREG_COUNT
	.align		4
        /*002c*/ 	.byte	0x03, 0x1b
        /*002e*/ 	.short	0x00ff


	//----- nvinfo : EIATTR_NUM_BARRIERS
	.align		4
        /*0030*/ 	.byte	0x02, 0x4c
        /*0032*/ 	.byte	0x07
	.zero		1


	//----- nvinfo : EIATTR_EXTERNS
	.align		4
        /*0034*/ 	.byte	0x04, 0x0f
        /*0036*/ 	.short	(.L_38 - .L_37)


	//   ....[0]....
	.align		4
.L_37:
        /*0038*/ 	.word	index@(__assertfail)


	//----- nvinfo : EIATTR_MERCURY_ISA_VERSION
	.align		4
.L_38:
        /*003c*/ 	.byte	0x03, 0x5f
        /*003e*/ 	.short	0x0101


	//----- nvinfo : EIATTR_INT_WARP_WIDE_INSTR_OFFSETS
	.align		4
        /*0040*/ 	.byte	0x04, 0x31
        /*0042*/ 	.short	(.L_40 - .L_39)


	//   ....[0]....
.L_39:
        /*0044*/ 	.word	0x00001f10


	//   ....[1]....
        /*0048*/ 	.word	0x00003c90


	//   ....[2]....
        /*004c*/ 	.word	0x00003cb0


	//   ....[3]....
        /*0050*/ 	.word	0x00003ce0


	//   ....[4]....
        /*0054*/ 	.word	0x00004620


	//   ....[5]....
        /*0058*/ 	.word	0x00004690


	//   ....[6]....
        /*005c*/ 	.word	0x00004770


	//   ....[7]....
        /*0060*/ 	.word	0x000047f0


	//   ....[8]....
        /*0064*/ 	.word	0x00004900


	//   ....[9]....
        /*0068*/ 	.word	0x00004990


	//   ....[10]....
        /*006c*/ 	.word	0x00004b70


	//   ....[11]....
        /*0070*/ 	.word	0x00004cd0


	//----- nvinfo : EIATTR_COOP_GROUP_MASK_REGIDS
	.align		4
.L_40:
        /*0074*/ 	.byte	0x04, 0x29
        /*0076*/ 	.short	(.L_42 - .L_41)


	//   ....[0]....
.L_41:
        /*0078*/ 	.word	0xffffffff


	//   ....[1]....
        /*007c*/ 	.word	0xffffffff


	//   ....[2]....
        /*0080*/ 	.word	0xffffffff


	//   ....[3]....
        /*0084*/ 	.word	0xffffffff


	//   ....[4]....
        /*0088*/ 	.word	0xffffffff


	//   ....[5]....
        /*008c*/ 	.word	0xffffffff


	//   ....[6]....
        /*0090*/ 	.word	0xffffffff


	//   ....[7]....
        /*0094*/ 	.word	0xffffffff


	//   ....[8]....
        /*0098*/ 	.word	0xffffffff


	//   ....[9]....
        /*009c*/ 	.word	0xffffffff


	//   ....[10]....
        /*00a0*/ 	.word	0xffffffff


	//   ....[11]....
        /*00a4*/ 	.word	0xffffffff


	//   ....[12]....
        /*00a8*/ 	.word	0xffffffff


	//----- nvinfo : EIATTR_COOP_GROUP_INSTR_OFFSETS
	.align		4
.L_42:
        /*00ac*/ 	.byte	0x04, 0x28
        /*00ae*/ 	.short	(.L_44 - .L_43)


	//   ....[0]....
.L_43:
        /*00b0*/ 	.word	0x00000090


	//   ....[1]....
        /*00b4*/ 	.word	0x000004d0


	//   ....[2]....
        /*00b8*/ 	.word	0x000007b0


	//   ....[3]....
        /*00bc*/ 	.word	0x00000950


	//   ....[4]....
        /*00c0*/ 	.word	0x00000a50


	//   ....[5]....
        /*00c4*/ 	.word	0x00000bc0


	//   ....[6]....
        /*00c8*/ 	.word	0x00000d20


	//   ....[7]....
        /*00cc*/ 	.word	0x00001df0


	//   ....[8]....
        /*00d0*/ 	.word	0x00003170


	//   ....[9]....
        /*00d4*/ 	.word	0x00003380


	//   ....[10]....
        /*00d8*/ 	.word	0x000033b0


	//   ....[11]....
        /*00dc*/ 	.word	0x00003b70


	//   ....[12]....
        /*00e0*/ 	.word	0x00003da0


	//----- nvinfo : EIATTR_VRC_CTA_INIT_COUNT
	.align		4
.L_44:
        /*00e4*/ 	.byte	0x02, 0x4a
        /*00e6*/ 	.byte	0x80
	.zero		1


	//----- nvinfo : EIATTR_SYSCALL_OFFSETS
	.align		4
        /*00e8*/ 	.byte	0x04, 0x46
        /*00ea*/ 	.short	(.L_46 - .L_45)


	//   ....[0]....
.L_45:
        /*00ec*/ 	.word	0x00005740


	//   ....[1]....
        /*00f0*/ 	.word	0x00005880


	//   ....[2]....
        /*00f4*/ 	.word	0x000060e0


	//   ....[3]....
        /*00f8*/ 	.word	0x00007700


	//   ....[4]....
        /*00fc*/ 	.word	0x00008cb0


	//   ....[5]....
        /*0100*/ 	.word	0x0000a280


	//----- nvinfo : EIATTR_MBARRIER_INSTR_OFFSETS
	.align		4
.L_46:
        /*0104*/ 	.byte	0x04, 0x39
        /*0106*/ 	.short	(.L_48 - .L_47)


	//   ....[0]....
.L_47:
        /*0108*/ 	.word	0x000005d0
        /*010c*/ 	.word	0x000000ff
        /*0110*/ 	.word	0x00000000
        /*0114*/ 	.short	0x0100
        /*0116*/ 	.byte	0x05
	.zero		1


	//   ....[1]....
        /*0118*/ 	.word	0x000005e0
        /*011c*/ 	.word	0x000000ff
        /*0120*/ 	.word	0x00000070
        /*0124*/ 	.short	0x0100
        /*0126*/ 	.byte	0x05
	.zero		1


	//   ....[2]....
        /*0128*/ 	.word	0x000005f0
        /*012c*/ 	.word	0x000000ff
        /*0130*/ 	.word	0x00000008
        /*0134*/ 	.short	0x0100
        /*0136*/ 	.byte	0x05
	.zero		1


	//   ....[3]....
        /*0138*/ 	.word	0x00000600
        /*013c*/ 	.word	0x000000ff
        /*0140*/ 	.word	0x00000078
        /*0144*/ 	.short	0x0100
        /*0146*/ 	.byte	0x05
	.zero		1


	//   ....[4]....
        /*0148*/ 	.word	0x00000610
        /*014c*/ 	.word	0x000000ff
        /*0150*/ 	.word	0x00000010
        /*0154*/ 	.short	0x0100
        /*0156*/ 	.byte	0x05
	.zero		1


	//   ....[5]....
        /*0158*/ 	.word	0x00000620
        /*015c*/ 	.word	0x000000ff
        /*0160*/ 	.word	0x00000080
        /*0164*/ 	.short	0x0100
        /*0166*/ 	.byte	0x05
	.zero		1


	//   ....[6]....
        /*0168*/ 	.word	0x00000630
        /*016c*/ 	.word	0x000000ff
        /*0170*/ 	.word	0x00000018
        /*0174*/ 	.short	0x0100
        /*0176*/ 	.byte	0x05
	.zero		1


	//   ....[7]....
        /*0178*/ 	.word	0x00000640
        /*017c*/ 	.word	0x000000ff
        /*0180*/ 	.word	0x00000088
        /*0184*/ 	.short	0x0100
        /*0186*/ 	.byte	0x05
	.zero		1


	//   ....[8]....
        /*0188*/ 	.word	0x00000650
        /*018c*/ 	.word	0x000000ff
        /*0190*/ 	.word	0x00000020
        /*0194*/ 	.short	0x0100
        /*0196*/ 	.byte	0x05
	.zero		1


	//   ....[9]....
        /*0198*/ 	.word	0x00000660
        /*019c*/ 	.word	0x000000ff
        /*01a0*/ 	.word	0x00000090
        /*01a4*/ 	.short	0x0100
        /*01a6*/ 	.byte	0x05
	.zero		1


	//   ....[10]....
        /*01a8*/ 	.word	0x00000670
        /*01ac*/ 	.word	0x000000ff
        /*01b0*/ 	.word	0x00000028
        /*01b4*/ 	.short	0x0100
        /*01b6*/ 	.byte	0x05
	.zero		1


	//   ....[11]....
        /*01b8*/ 	.word	0x00000680
        /*01bc*/ 	.word	0x000000ff
        /*01c0*/ 	.word	0x00000098
        /*01c4*/ 	.short	0x0100
        /*01c6*/ 	.byte	0x05
	.zero		1


	//   ....[12]....
        /*01c8*/ 	.word	0x00000690
        /*01cc*/ 	.word	0x000000ff
        /*01d0*/ 	.word	0x00000030
        /*01d4*/ 	.short	0x0100
        /*01d6*/ 	.byte	0x05
	.zero		1


	//   ....[13]....
        /*01d8*/ 	.word	0x000006a0
        /*01dc*/ 	.word	0x000000ff
        /*01e0*/ 	.word	0x000000a0
        /*01e4*/ 	.short	0x0100
        /*01e6*/ 	.byte	0x05
	.zero		1


	//   ....[14]....
        /*01e8*/ 	.word	0x000006b0
        /*01ec*/ 	.word	0x000000ff
        /*01f0*/ 	.word	0x00000038
        /*01f4*/ 	.short	0x0100
        /*01f6*/ 	.byte	0x05
	.zero		1


	//   ....[15]....
        /*01f8*/ 	.word	0x000006c0
        /*01fc*/ 	.word	0x000000ff
        /*0200*/ 	.word	0x000000a8
        /*0204*/ 	.short	0x0100
        /*0206*/ 	.byte	0x05
	.zero		1


	//   ....[16]....
        /*0208*/ 	.word	0x000006d0
        /*020c*/ 	.word	0x000000ff
        /*0210*/ 	.word	0x00000040
        /*0214*/ 	.short	0x0100
        /*0216*/ 	.byte	0x05
	.zero		1


	//   ....[17]....
        /*0218*/ 	.word	0x000006e0
        /*021c*/ 	.word	0x000000ff
        /*0220*/ 	.word	0x000000b0
        /*0224*/ 	.short	0x0100
        /*0226*/ 	.byte	0x05
	.zero		1


	//   ....[18]....
        /*0228*/ 	.word	0x000006f0
        /*022c*/ 	.word	0x000000ff
        /*0230*/ 	.word	0x00000048
        /*0234*/ 	.short	0x0100
        /*0236*/ 	.byte	0x05
	.zero		1


	//   ....[19]....
        /*0238*/ 	.word	0x00000700
        /*023c*/ 	.word	0x000000ff
        /*0240*/ 	.word	0x000000b8
        /*0244*/ 	.short	0x0100
        /*0246*/ 	.byte	0x05
	.zero		1


	//   ....[20]....
        /*0248*/ 	.word	0x00000710
        /*024c*/ 	.word	0x000000ff
        /*0250*/ 	.word	0x00000050
        /*0254*/ 	.short	0x0100
        /*0256*/ 	.byte	0x05
	.zero		1


	//   ....[21]....
        /*0258*/ 	.word	0x00000720
        /*025c*/ 	.word	0x000000ff
        /*0260*/ 	.word	0x000000c0
        /*0264*/ 	.short	0x0100
        /*0266*/ 	.byte	0x05
	.zero		1


	//   ....[22]....
        /*0268*/ 	.word	0x00000730
        /*026c*/ 	.word	0x000000ff
        /*0270*/ 	.word	0x00000058
        /*0274*/ 	.short	0x0100
        /*0276*/ 	.byte	0x05
	.zero		1


	//   ....[23]....
        /*0278*/ 	.word	0x00000740
        /*027c*/ 	.word	0x000000ff
        /*0280*/ 	.word	0x000000c8
        /*0284*/ 	.short	0x0100
        /*0286*/ 	.byte	0x05
	.zero		1


	//   ....[24]....
        /*0288*/ 	.word	0x00000750
        /*028c*/ 	.word	0x000000ff
        /*0290*/ 	.word	0x00000060
        /*0294*/ 	.short	0x0100
        /*0296*/ 	.byte	0x05
	.zero		1


	//   ....[25]....
        /*0298*/ 	.word	0x00000760
        /*029c*/ 	.word	0x000000ff
        /*02a0*/ 	.word	0x000000d0
        /*02a4*/ 	.short	0x0100
        /*02a6*/ 	.byte	0x05
	.zero		1


	//   ....[26]....
        /*02a8*/ 	.word	0x00000770
        /*02ac*/ 	.word	0x000000ff
        /*02b0*/ 	.word	0x00000068
        /*02b4*/ 	.short	0x0100
        /*02b6*/ 	.byte	0x05
	.zero		1


	//   ....[27]....
        /*02b8*/ 	.word	0x00000780
        /*02bc*/ 	.word	0x000000ff
        /*02c0*/ 	.word	0x000000d8
        /*02c4*/ 	.short	0x0100
        /*02c6*/ 	.byte	0x05
	.zero		1


	//   ....[28]....
        /*02c8*/ 	.word	0x000008c0
        /*02cc*/ 	.word	0x000000ff
        /*02d0*/ 	.word	0x000000e0
        /*02d4*/ 	.short	0x0100
        /*02d6*/ 	.byte	0x07
	.zero		1


	//   ....[29]....
        /*02d8*/ 	.word	0x000008d0
        /*02dc*/ 	.word	0x000000ff
        /*02e0*/ 	.word	0x00000100
        /*02e4*/ 	.short	0x0100
        /*02e6*/ 	.byte	0x07
	.zero		1


	//   ....[30]....
        /*02e8*/ 	.word	0x000008e0
        /*02ec*/ 	.word	0x000000ff
        /*02f0*/ 	.word	0x000000e8
        /*02f4*/ 	.short	0x0100
        /*02f6*/ 	.byte	0x07
	.zero		1


	//   ....[31]....
        /*02f8*/ 	.word	0x000008f0
        /*02fc*/ 	.word	0x000000ff
        /*0300*/ 	.word	0x00000108
        /*0304*/ 	.short	0x0100
        /*0306*/ 	.byte	0x07
	.zero		1


	//   ....[32]....
        /*0308*/ 	.word	0x00000900
        /*030c*/ 	.word	0x000000ff
        /*0310*/ 	.word	0x000000f0
        /*0314*/ 	.short	0x0100
        /*0316*/ 	.byte	0x07
	.zero		1


	//   ....[33]....
        /*0318*/ 	.word	0x00000910
        /*031c*/ 	.word	0x000000ff
        /*0320*/ 	.word	0x00000110
        /*0324*/ 	.short	0x0100
        /*0326*/ 	.byte	0x07
	.zero		1


	//   ....[34]....
        /*0328*/ 	.word	0x00000920
        /*032c*/ 	.word	0x000000ff
        /*0330*/ 	.word	0x000000f8
        /*0334*/ 	.short	0x0100
        /*0336*/ 	.byte	0x07
	.zero		1


	//   ....[35]....
        /*0338*/ 	.word	0x00000930
        /*033c*/ 	.word	0x000000ff
        /*0340*/ 	.word	0x00000118
        /*0344*/ 	.short	0x0100
        /*0346*/ 	.byte	0x07
	.zero		1


	//   ....[36]....
        /*0348*/ 	.word	0x00000a20
        /*034c*/ 	.word	0x000000ff
        /*0350*/ 	.word	0x00000120
        /*0354*/ 	.short	0x0100
        /*0356*/ 	.byte	0x05
	.zero		1


	//   ....[37]....
        /*0358*/ 	.word	0x00000a30
        /*035c*/ 	.word	0x000000ff
        /*0360*/ 	.word	0x00000128
        /*0364*/ 	.short	0x0100
        /*0366*/ 	.byte	0x05
	.zero		1


	//   ....[38]....
        /*0368*/ 	.word	0x00000b70
        /*036c*/ 	.word	0x000000ff
        /*0370*/ 	.word	0x00000130
        /*0374*/ 	.short	0x0100
        /*0376*/ 	.byte	0x05
	.zero		1


	//   ....[39]....
        /*0378*/ 	.word	0x00000b80
        /*037c*/ 	.word	0x000000ff
        /*0380*/ 	.word	0x00000140
        /*0384*/ 	.short	0x0100
        /*0386*/ 	.byte	0x05
	.zero		1


	//   ....[40]....
        /*0388*/ 	.word	0x00000b90
        /*038c*/ 	.word	0x000000ff
        /*0390*/ 	.word	0x00000138
        /*0394*/ 	.short	0x0100
        /*0396*/ 	.byte	0x05
	.zero		1


	//   ....[41]....
        /*0398*/ 	.word	0x00000ba0
        /*039c*/ 	.word	0x000000ff
        /*03a0*/ 	.word	0x00000148
        /*03a4*/ 	.short	0x0100
        /*03a6*/ 	.byte	0x05
	.zero		1


	//   ....[42]....
        /*03a8*/ 	.word	0x00000cd0
        /*03ac*/ 	.word	0x000000ff
        /*03b0*/ 	.word	0x00000150
        /*03b4*/ 	.short	0x0100
        /*03b6*/ 	.byte	0x07
	.zero		1


	//   ....[43]....
        /*03b8*/ 	.word	0x00000ce0
        /*03bc*/ 	.word	0x000000ff
        /*03c0*/ 	.word	0x00000160
        /*03c4*/ 	.short	0x0100
        /*03c6*/ 	.byte	0x07
	.zero		1


	//   ....[44]....
        /*03c8*/ 	.word	0x00000cf0
        /*03cc*/ 	.word	0x000000ff
        /*03d0*/ 	.word	0x00000158
        /*03d4*/ 	.short	0x0100
        /*03d6*/ 	.byte	0x07
	.zero		1


	//   ....[45]....
        /*03d8*/ 	.word	0x00000d00
        /*03dc*/ 	.word	0x000000ff
        /*03e0*/ 	.word	0x00000168
        /*03e4*/ 	.short	0x0100
        /*03e6*/ 	.byte	0x07
	.zero		1


	//   ....[46]....
        /*03e8*/ 	.word	0x00000df0
        /*03ec*/ 	.word	0x000000ff
        /*03f0*/ 	.word	0x00000170
        /*03f4*/ 	.short	0x0100
        /*03f6*/ 	.byte	0x05
	.zero		1


	//   ....[47]....
        /*03f8*/ 	.word	0x00000e00
        /*03fc*/ 	.word	0x000000ff
        /*0400*/ 	.word	0x00000180
        /*0404*/ 	.short	0x0100
        /*0406*/ 	.byte	0x05
	.zero		1


	//   ....[48]....
        /*0408*/ 	.word	0x00000e10
        /*040c*/ 	.word	0x000000ff
        /*0410*/ 	.word	0x00000178
        /*0414*/ 	.short	0x0100
        /*0416*/ 	.byte	0x05
	.zero		1


	//   ....[49]....
        /*0418*/ 	.word	0x00000e20
        /*041c*/ 	.word	0x000000ff
        /*0420*/ 	.word	0x00000188
        /*0424*/ 	.short	0x0100
        /*0426*/ 	.byte	0x05
	.zero		1


	//   ....[50]....
        /*0428*/ 	.word	0x000016f0
        /*042c*/ 	.word	0x00000003
        /*0430*/ 	.word	0x00000180
        /*0434*/ 	.short	0x010a
        /*0436*/ 	.byte	0xff
	.zero		1


	//   ....[51]....
        /*0438*/ 	.word	0x00001720
        /*043c*/ 	.word	0x00000003
        /*0440*/ 	.word	0x00000170
        /*0444*/ 	.short	0x0101
        /*0446*/ 	.byte	0xff
	.zero		1


	//   ....[52]....
        /*0448*/ 	.word	0x000017f0
        /*044c*/ 	.word	0x000000ff
        /*0450*/ 	.word	0x00000070
        /*0454*/ 	.short	0x010a
        /*0456*/ 	.byte	0x08
	.zero		1


	//   ....[53]....
        /*0458*/ 	.word	0x00001890
        /*045c*/ 	.word	0x000000ff
        /*0460*/ 	.word	0x00000070
        /*0464*/ 	.short	0x010a
        /*0466*/ 	.byte	0x21
	.zero		1


	//   ....[54]....
        /*0468*/ 	.word	0x000019e0
        /*046c*/ 	.word	0x000000ff
        /*0470*/ 	.word	0x00000070
        /*0474*/ 	.short	0x010a
        /*0476*/ 	.byte	0x08
	.zero		1


	//   ....[55]....
        /*0478*/ 	.word	0x00001af0
        /*047c*/ 	.word	0x000000ff
        /*0480*/ 	.word	0x00000128
        /*0484*/ 	.short	0x0101
        /*0486*/ 	.byte	0x04
	.zero		1


	//   ....[56]....
        /*0488*/ 	.word	0x00001b10
        /*048c*/ 	.word	0x000000ff
        /*0490*/ 	.word	0x00000070
        /*0494*/ 	.short	0x010a
        /*0496*/ 	.byte	0x08
	.zero		1


	//   ....[57]....
        /*0498*/ 	.word	0x00001b90
        /*049c*/ 	.word	0x000000ff
        /*04a0*/ 	.word	0x00000070
        /*04a4*/ 	.short	0x010a
        /*04a6*/ 	.byte	0x11
	.zero		1


	//   ....[58]....
        /*04a8*/ 	.word	0x00001ce0
        /*04ac*/ 	.word	0x000000ff
        /*04b0*/ 	.word	0x00000070
        /*04b4*/ 	.short	0x010a
        /*04b6*/ 	.byte	0x08
	.zero		1


	//   ....[59]....
        /*04b8*/ 	.word	0x00001e20
        /*04bc*/ 	.word	0x00000002
        /*04c0*/ 	.word	0x00000130
        /*04c4*/ 	.short	0x010a
        /*04c6*/ 	.byte	0xff
	.zero		1


	//   ....[60]....
        /*04c8*/ 	.word	0x00001ee0
        /*04cc*/ 	.word	0x00000002
        /*04d0*/ 	.word	0x00000000
        /*04d4*/ 	.short	0x0101
        /*04d6*/ 	.byte	0xff
	.zero		1


	//   ....[61]....
        /*04d8*/ 	.word	0x00002440
        /*04dc*/ 	.word	0x000000ff
        /*04e0*/ 	.word	0x00000000
        /*04e4*/ 	.short	0x010a
        /*04e6*/ 	.byte	0x05
	.zero		1


	//   ....[62]....
        /*04e8*/ 	.word	0x000024d0
        /*04ec*/ 	.word	0x000000ff
        /*04f0*/ 	.word	0x00000000
        /*04f4*/ 	.short	0x010a
        /*04f6*/ 	.byte	0x05
	.zero		1


	//   ....[63]....
        /*04f8*/ 	.word	0x00002560
        /*04fc*/ 	.word	0x000000ff
        /*0500*/ 	.word	0x00000000
        /*0504*/ 	.short	0x010a
        /*0506*/ 	.byte	0x05
	.zero		1


	//   ....[64]....
        /*0508*/ 	.word	0x000025f0
        /*050c*/ 	.word	0x000000ff
        /*0510*/ 	.word	0x00000000
        /*0514*/ 	.short	0x010a
        /*0516*/ 	.byte	0x05
	.zero		1


	//   ....[65]....
        /*0518*/ 	.word	0x00002680
        /*051c*/ 	.word	0x000000ff
        /*0520*/ 	.word	0x00000000
        /*0524*/ 	.short	0x010a
        /*0526*/ 	.byte	0x05
	.zero		1


	//   ....[66]....
        /*0528*/ 	.word	0x00002710
        /*052c*/ 	.word	0x000000ff
        /*0530*/ 	.word	0x00000000
        /*0534*/ 	.short	0x010a
        /*0536*/ 	.byte	0x05
	.zero		1


	//   ....[67]....
        /*0538*/ 	.word	0x000027a0
        /*053c*/ 	.word	0x000000ff
        /*0540*/ 	.word	0x00000000
        /*0544*/ 	.short	0x010a
        /*0546*/ 	.byte	0x05
	.zero		1


	//   ....[68]....
        /*0548*/ 	.word	0x00002830
        /*054c*/ 	.word	0x000000ff
        /*0550*/ 	.word	0x00000000
        /*0554*/ 	.short	0x010a
        /*0556*/ 	.byte	0x05
	.zero		1


	//   ....[69]....
        /*0558*/ 	.word	0x000028c0
        /*055c*/ 	.word	0x000000ff
        /*0560*/ 	.word	0x00000000
        /*0564*/ 	.short	0x010a
        /*0566*/ 	.byte	0x05
	.zero		1


	//   ....[70]....
        /*0568*/ 	.word	0x00002950
        /*056c*/ 	.word	0x000000ff
        /*0570*/ 	.word	0x00000000
        /*0574*/ 	.short	0x010a
        /*0576*/ 	.byte	0x05
	.zero		1


	//   ....[71]....
        /*0578*/ 	.word	0x000029e0
        /*057c*/ 	.word	0x000000ff
        /*0580*/ 	.word	0x00000000
        /*0584*/ 	.short	0x010a
        /*0586*/ 	.byte	0x05
	.zero		1


	//   ....[72]....
        /*0588*/ 	.word	0x00002a70
        /*058c*/ 	.word	0x000000ff
        /*0590*/ 	.word	0x00000000
        /*0594*/ 	.short	0x010a
        /*0596*/ 	.byte	0x05
	.zero		1


	//   ....[73]....
        /*0598*/ 	.word	0x00002b00
        /*059c*/ 	.word	0x000000ff
        /*05a0*/ 	.word	0x00000000
        /*05a4*/ 	.short	0x010a
        /*05a6*/ 	.byte	0x05
	.zero		1


	//   ....[74]....
        /*05a8*/ 	.word	0x00002ba0
        /*05ac*/ 	.word	0x00000000
        /*05b0*/ 	.word	0x00000000
        /*05b4*/ 	.short	0x010a
        /*05b6*/ 	.byte	0xff
	.zero		1


	//   ....[75]....
        /*05b8*/ 	.word	0x00002cc0
        /*05bc*/ 	.word	0x00000000
        /*05c0*/ 	.word	0x00000170
        /*05c4*/ 	.short	0x010a
        /*05c6*/ 	.byte	0xff
	.zero		1


	//   ....[76]....
        /*05c8*/ 	.word	0x00002d20
        /*05cc*/ 	.word	0x00000004
        /*05d0*/ 	.word	0x00000000
        /*05d4*/ 	.short	0x0101
        /*05d6*/ 	.byte	0xff
	.zero		1


	//   ....[77]....
        /*05d8*/ 	.word	0x00002d40
        /*05dc*/ 	.word	0x000000ff
        /*05e0*/ 	.word	0x00000140
        /*05e4*/ 	.short	0x010a
        /*05e6*/ 	.byte	0x05
	.zero		1


	//   ....[78]....
        /*05e8*/ 	.word	0x00002e60
        /*05ec*/ 	.word	0x00000000
        /*05f0*/ 	.word	0x00000130
        /*05f4*/ 	.short	0x010a
        /*05f6*/ 	.byte	0xff
	.zero		1


	//   ....[79]....
        /*05f8*/ 	.word	0x00002f70
        /*05fc*/ 	.word	0x00000000
        /*0600*/ 	.word	0x00000000
        /*0604*/ 	.short	0x0101
        /*0606*/ 	.byte	0xff
	.zero		1


	//   ....[80]....
        /*0608*/ 	.word	0x00003000
        /*060c*/ 	.word	0x000000ff
        /*0610*/ 	.word	0x00000140
        /*0614*/ 	.short	0x0106
        /*0616*/ 	.byte	0x05
	.zero		1


	//   ....[81]....
        /*0618*/ 	.word	0x00003020
        /*061c*/ 	.word	0x000000ff
        /*0620*/ 	.word	0x00000140
        /*0624*/ 	.short	0x010a
        /*0626*/ 	.byte	0x05
	.zero		1


	//   ....[82]....
        /*0628*/ 	.word	0x000030b0
        /*062c*/ 	.word	0x000000ff
        /*0630*/ 	.word	0x00000140
        /*0634*/ 	.short	0x0106
        /*0636*/ 	.byte	0x04
	.zero		1


	//   ....[83]....
        /*0638*/ 	.word	0x000030f0
        /*063c*/ 	.word	0x00000000
        /*0640*/ 	.word	0x00000140
        /*0644*/ 	.short	0x010a
        /*0646*/ 	.byte	0xff
	.zero		1


	//   ....[84]....
        /*0648*/ 	.word	0x000035d0
        /*064c*/ 	.word	0x00000000
        /*0650*/ 	.word	0x00000130
        /*0654*/ 	.short	0x010a
        /*0656*/ 	.byte	0xff
	.zero		1


	//   ....[85]....
        /*0658*/ 	.word	0x000036d0
        /*065c*/ 	.word	0x00000003
        /*0660*/ 	.word	0x00000000
        /*0664*/ 	.short	0x0101
        /*0666*/ 	.byte	0xff
	.zero		1


	//   ....[86]....
        /*0668*/ 	.word	0x000036e0
        /*066c*/ 	.word	0x000000ff
        /*0670*/ 	.word	0x00000000
        /*0674*/ 	.short	0x010a
        /*0676*/ 	.byte	0x04
	.zero		1


	//   ....[87]....
        /*0678*/ 	.word	0x00003700
        /*067c*/ 	.word	0x000000ff
        /*0680*/ 	.word	0x00000160
        /*0684*/ 	.short	0x010a
        /*0686*/ 	.byte	0x09
	.zero		1


	//   ....[88]....
        /*0688*/ 	.word	0x000037e0
        /*068c*/ 	.word	0x000000ff
        /*0690*/ 	.word	0x00000000
        /*0694*/ 	.short	0x010a
        /*0696*/ 	.byte	0x07
	.zero		1


	//   ....[89]....
        /*0698*/ 	.word	0x00003910
        /*069c*/ 	.word	0x000000ff
        /*06a0*/ 	.word	0x00000000
        /*06a4*/ 	.short	0x010a
        /*06a6*/ 	.byte	0x04
	.zero		1


	//   ....[90]....
        /*06a8*/ 	.word	0x00003ac0
        /*06ac*/ 	.word	0x000000ff
        /*06b0*/ 	.word	0x00000000
        /*06b4*/ 	.short	0x010a
        /*06b6*/ 	.byte	0x05
	.zero		1


	//   ....[91]....
        /*06b8*/ 	.word	0x00003b50
        /*06bc*/ 	.word	0x000000ff
        /*06c0*/ 	.word	0x00000000
        /*06c4*/ 	.short	0x010a
        /*06c6*/ 	.byte	0x07
	.zero		1


	//   ....[92]....
        /*06c8*/ 	.word	0x00003fd0
        /*06cc*/ 	.word	0x00000000
        /*06d0*/ 	.word	0x00000130
        /*06d4*/ 	.short	0x010a
        /*06d6*/ 	.byte	0xff
	.zero		1


	//   ....[93]....
        /*06d8*/ 	.word	0x00004090
        /*06dc*/ 	.word	0x00000000
        /*06e0*/ 	.word	0x00000000
        /*06e4*/ 	.short	0x0101
        /*06e6*/ 	.byte	0xff
	.zero		1


	//   ....[94]....
        /*06e8*/ 	.word	0x000043b0
        /*06ec*/ 	.word	0x000000ff
        /*06f0*/ 	.word	0x00000128
        /*06f4*/ 	.short	0x010a
        /*06f6*/ 	.byte	0x07
	.zero		1


	//   ....[95]....
        /*06f8*/ 	.word	0x000045a0
        /*06fc*/ 	.word	0x000000ff
        /*0700*/ 	.word	0x00000100
        /*0704*/ 	.short	0x010a
        /*0706*/ 	.byte	0x07
	.zero		1


	//   ....[96]....
        /*0708*/ 	.word	0x00004710
        /*070c*/ 	.word	0x000000ff
        /*0710*/ 	.word	0x000000e0
        /*0714*/ 	.short	0x010b
        /*0716*/ 	.byte	0x07
	.zero		1


	//   ....[97]....
        /*0718*/ 	.word	0x00004720
        /*071c*/ 	.word	0x000000ff
        /*0720*/ 	.word	0x00000000
        /*0724*/ 	.short	0x0101
        /*0726*/ 	.byte	0x08
	.zero		1


	//   ....[98]....
        /*0728*/ 	.word	0x00004740
        /*072c*/ 	.word	0x000000ff
        /*0730*/ 	.word	0x00000108
        /*0734*/ 	.short	0x010a
        /*0736*/ 	.byte	0x07
	.zero		1


	//   ....[99]....
        /*0738*/ 	.word	0x000048a0
        /*073c*/ 	.word	0x000000ff
        /*0740*/ 	.word	0x000000e8
        /*0744*/ 	.short	0x010b
        /*0746*/ 	.byte	0x07
	.zero		1


	//   ....[100]....
        /*0748*/ 	.word	0x000048b0
        /*074c*/ 	.word	0x000000ff
        /*0750*/ 	.word	0x00000000
        /*0754*/ 	.short	0x0101
        /*0756*/ 	.byte	0x08
	.zero		1


	//   ....[101]....
        /*0758*/ 	.word	0x000048c0
        /*075c*/ 	.word	0x000000ff
        /*0760*/ 	.word	0x00000110
        /*0764*/ 	.short	0x010a
        /*0766*/ 	.byte	0x07
	.zero		1


	//   ....[102]....
        /*0768*/ 	.word	0x00004a60
        /*076c*/ 	.word	0x000000ff
        /*0770*/ 	.word	0x000000f0
        /*0774*/ 	.short	0x010b
        /*0776*/ 	.byte	0x07
	.zero		1


	//   ....[103]....
        /*0778*/ 	.word	0x00004ad0
        /*077c*/ 	.word	0x000000ff
        /*0780*/ 	.word	0x00000000
        /*0784*/ 	.short	0x0101
        /*0786*/ 	.byte	0x08
	.zero		1


	//   ....[104]....
        /*0788*/ 	.word	0x00004b00
        /*078c*/ 	.word	0x000000ff
        /*0790*/ 	.word	0x00000118
        /*0794*/ 	.short	0x010a
        /*0796*/ 	.byte	0x07
	.zero		1


	//   ....[105]....
        /*0798*/ 	.word	0x00004d10
        /*079c*/ 	.word	0x000000ff
        /*07a0*/ 	.word	0x000000f8
        /*07a4*/ 	.short	0x010b
        /*07a6*/ 	.byte	0x07
	.zero		1


	//   ....[106]....
        /*07a8*/ 	.word	0x00004d30
        /*07ac*/ 	.word	0x000000ff
        /*07b0*/ 	.word	0x00000000
        /*07b4*/ 	.short	0x0101
        /*07b6*/ 	.byte	0x0d
	.zero		1


	//   ....[107]....
        /*07b8*/ 	.word	0x00004d60
        /*07bc*/ 	.word	0x000000ff
        /*07c0*/ 	.word	0x00000100
        /*07c4*/ 	.short	0x010a
        /*07c6*/ 	.byte	0x07
	.zero		1


	//   ....[108]....
        /*07c8*/ 	.word	0x00004d80
        /*07cc*/ 	.word	0x000000ff
        /*07d0*/ 	.word	0x00000108
        /*07d4*/ 	.short	0x010a
        /*07d6*/ 	.byte	0x07
	.zero		1


	//   ....[109]....
        /*07d8*/ 	.word	0x00004da0
        /*07dc*/ 	.word	0x000000ff
        /*07e0*/ 	.word	0x00000110
        /*07e4*/ 	.short	0x010a
        /*07e6*/ 	.byte	0x07
	.zero		1


	//   ....[110]....
        /*07e8*/ 	.word	0x00004de0
        /*07ec*/ 	.word	0x00000000
        /*07f0*/ 	.word	0x00000118
        /*07f4*/ 	.short	0x010a
        /*07f6*/ 	.byte	0xff
	.zero		1


	//   ....[111]....
        /*07f8*/ 	.word	0x00005110
        /*07fc*/ 	.word	0x00000000
        /*0800*/ 	.word	0x00000130
        /*0804*/ 	.short	0x010a
        /*0806*/ 	.byte	0xff
	.zero		1


	//   ....[112]....
        /*0808*/ 	.word	0x00005220
        /*080c*/ 	.word	0x00000000
        /*0810*/ 	.word	0x00000000
        /*0814*/ 	.short	0x0101
        /*0816*/ 	.byte	0xff
	.zero		1


	//   ....[113]....
        /*0818*/ 	.word	0x00005c80
        /*081c*/ 	.word	0x00000003
        /*0820*/ 	.word	0x000000e0
        /*0824*/ 	.short	0x010a
        /*0826*/ 	.byte	0xff
	.zero		1


	//   ....[114]....
        /*0828*/ 	.word	0x00005cc0
        /*082c*/ 	.word	0x000000c1
        /*0830*/ 	.word	0x00000150
        /*0834*/ 	.short	0x010a
        /*0836*/ 	.byte	0xff
	.zero		1


	//   ....[115]....
        /*0838*/ 	.word	0x00005df0
        /*083c*/ 	.word	0x00000003
        /*0840*/ 	.word	0x000000e0
        /*0844*/ 	.short	0x010a
        /*0846*/ 	.byte	0xff
	.zero		1


	//   ....[116]....
        /*0848*/ 	.word	0x00005f50
        /*084c*/ 	.word	0x00000000
        /*0850*/ 	.word	0x00000000
        /*0854*/ 	.short	0x0101
        /*0856*/ 	.byte	0xff
	.zero		1


	//   ....[117]....
        /*0858*/ 	.word	0x00005fb0
        /*085c*/ 	.word	0x000000c1
        /*0860*/ 	.word	0x00000150
        /*0864*/ 	.short	0x010a
        /*0866*/ 	.byte	0xff
	.zero		1


	//   ....[118]....
        /*0868*/ 	.word	0x00007360
        /*086c*/ 	.word	0x000000cc
        /*0870*/ 	.word	0x000000e0
        /*0874*/ 	.short	0x010a
        /*0876*/ 	.byte	0xff
	.zero		1


	//   ....[119]....
        /*0878*/ 	.word	0x00007430
        /*087c*/ 	.word	0x000000cc
        /*0880*/ 	.word	0x000000e0
        /*0884*/ 	.short	0x010a
        /*0886*/ 	.byte	0xff
	.zero		1


	//   ....[120]....
        /*0888*/ 	.word	0x00007570
        /*088c*/ 	.word	0x00000003
        /*0890*/ 	.word	0x00000000
        /*0894*/ 	.short	0x0101
        /*0896*/ 	.byte	0xff
	.zero		1


	//   ....[121]....
        /*0898*/ 	.word	0x00008910
        /*089c*/ 	.word	0x00000000
        /*08a0*/ 	.word	0x000000e0
        /*08a4*/ 	.short	0x010a
        /*08a6*/ 	.byte	0xff
	.zero		1


	//   ....[122]....
        /*08a8*/ 	.word	0x000089e0
        /*08ac*/ 	.word	0x00000000
        /*08b0*/ 	.word	0x000000e0
        /*08b4*/ 	.short	0x010a
        /*08b6*/ 	.byte	0xff
	.zero		1


	//   ....[123]....
        /*08b8*/ 	.word	0x00008b40
        /*08bc*/ 	.word	0x00000000
        /*08c0*/ 	.word	0x00000000
        /*08c4*/ 	.short	0x0101
        /*08c6*/ 	.byte	0xff
	.zero		1


	//   ....[124]....
        /*08c8*/ 	.word	0x00009ef0
        /*08cc*/ 	.word	0x00000000
        /*08d0*/ 	.word	0x000000e0
        /*08d4*/ 	.short	0x010a
        /*08d6*/ 	.byte	0xff
	.zero		1


	//   ....[125]....
        /*08d8*/ 	.word	0x00009fc0
        /*08dc*/ 	.word	0x00000000
        /*08e0*/ 	.word	0x000000e0
        /*08e4*/ 	.short	0x010a
        /*08e6*/ 	.byte	0xff
	.zero		1


	//   ....[126]....
        /*08e8*/ 	.word	0x0000a120
        /*08ec*/ 	.word	0x00000000
        /*08f0*/ 	.word	0x00000000
        /*08f4*/ 	.short	0x0101
        /*08f6*/ 	.byte	0xff
	.zero		1


	//   ....[127]....
        /*08f8*/ 	.word	0x0000a610
        /*08fc*/ 	.word	0x000000ff
        /*0900*/ 	.word	0x00000000
        /*0904*/ 	.short	0x0101
        /*0906*/ 	.byte	0x05
	.zero		1


	//   ....[128]....
        /*0908*/ 	.word	0x0000b590
        /*090c*/ 	.word	0x00000003
        /*0910*/ 	.word	0x00000180
        /*0914*/ 	.short	0x010a
        /*0916*/ 	.byte	0xff
	.zero		1


	//   ....[129]....
        /*0918*/ 	.word	0x0000b5f0
        /*091c*/ 	.word	0x00000002
        /*0920*/ 	.word	0x00000070
        /*0924*/ 	.short	0x010a
        /*0926*/ 	.byte	0xff
	.zero		1


	//   ....[130]....
        /*0928*/ 	.word	0x0000b650
        /*092c*/ 	.word	0x00000002
        /*0930*/ 	.word	0x00000070
        /*0934*/ 	.short	0x010a
        /*0936*/ 	.byte	0xff
	.zero		1


	//   ....[131]....
        /*0938*/ 	.word	0x0000b6a0
        /*093c*/ 	.word	0x00000002
        /*0940*/ 	.word	0x00000130
        /*0944*/ 	.short	0x010a
        /*0946*/ 	.byte	0xff
	.zero		1


	//   ....[132]....
        /*0948*/ 	.word	0x0000b700
        /*094c*/ 	.word	0x00000000
        /*0950*/ 	.word	0x00000000
        /*0954*/ 	.short	0x010a
        /*0956*/ 	.byte	0xff
	.zero		1


	//   ....[133]....
        /*0958*/ 	.word	0x0000b760
        /*095c*/ 	.word	0x00000000
        /*0960*/ 	.word	0x00000000
        /*0964*/ 	.short	0x010a
        /*0966*/ 	.byte	0xff
	.zero		1


	//   ....[134]....
        /*0968*/ 	.word	0x0000b7c0
        /*096c*/ 	.word	0x00000000
        /*0970*/ 	.word	0x00000000
        /*0974*/ 	.short	0x010a
        /*0976*/ 	.byte	0xff
	.zero		1


	//   ....[135]....
        /*0978*/ 	.word	0x0000b820
        /*097c*/ 	.word	0x00000000
        /*0980*/ 	.word	0x00000000
        /*0984*/ 	.short	0x010a
        /*0986*/ 	.byte	0xff
	.zero		1


	//   ....[136]....
        /*0988*/ 	.word	0x0000b880
        /*098c*/ 	.word	0x00000000
        /*0990*/ 	.word	0x00000000
        /*0994*/ 	.short	0x010a
        /*0996*/ 	.byte	0xff
	.zero		1


	//   ....[137]....
        /*0998*/ 	.word	0x0000b8e0
        /*099c*/ 	.word	0x00000000
        /*09a0*/ 	.word	0x00000000
        /*09a4*/ 	.short	0x010a
        /*09a6*/ 	.byte	0xff
	.zero		1


	//   ....[138]....
        /*09a8*/ 	.word	0x0000b940
        /*09ac*/ 	.word	0x00000000
        /*09b0*/ 	.word	0x00000000
        /*09b4*/ 	.short	0x010a
        /*09b6*/ 	.byte	0xff
	.zero		1


	//   ....[139]....
        /*09b8*/ 	.word	0x0000b9a0
        /*09bc*/ 	.word	0x00000000
        /*09c0*/ 	.word	0x00000000
        /*09c4*/ 	.short	0x010a
        /*09c6*/ 	.byte	0xff
	.zero		1


	//   ....[140]....
        /*09c8*/ 	.word	0x0000ba00
        /*09cc*/ 	.word	0x00000000
        /*09d0*/ 	.word	0x00000000
        /*09d4*/ 	.short	0x010a
        /*09d6*/ 	.byte	0xff
	.zero		1


	//   ....[141]....
        /*09d8*/ 	.word	0x0000ba60
        /*09dc*/ 	.word	0x00000000
        /*09e0*/ 	.word	0x00000000
        /*09e4*/ 	.short	0x010a
        /*09e6*/ 	.byte	0xff
	.zero		1


	//   ....[142]....
        /*09e8*/ 	.word	0x0000bac0
        /*09ec*/ 	.word	0x00000000
        /*09f0*/ 	.word	0x00000000
        /*09f4*/ 	.short	0x010a
        /*09f6*/ 	.byte	0xff
	.zero		1


	//   ....[143]....
        /*09f8*/ 	.word	0x0000bb20
        /*09fc*/ 	.word	0x00000000
        /*0a00*/ 	.word	0x00000000
        /*0a04*/ 	.short	0x010a
        /*0a06*/ 	.byte	0xff
	.zero		1


	//   ....[144]....
        /*0a08*/ 	.word	0x0000bb80
        /*0a0c*/ 	.word	0x00000000
        /*0a10*/ 	.word	0x00000000
        /*0a14*/ 	.short	0x010a
        /*0a16*/ 	.byte	0xff
	.zero		1


	//   ....[145]....
        /*0a18*/ 	.word	0x0000bbd0
        /*0a1c*/ 	.word	0x00000000
        /*0a20*/ 	.word	0x00000170
        /*0a24*/ 	.short	0x010a
        /*0a26*/ 	.byte	0xff
	.zero		1


	//   ....[146]....
        /*0a28*/ 	.word	0x0000bc30
        /*0a2c*/ 	.word	0x00000000
        /*0a30*/ 	.word	0x00000140
        /*0a34*/ 	.short	0x010a
        /*0a36*/ 	.byte	0xff
	.zero		1


	//   ....[147]....
        /*0a38*/ 	.word	0x0000bc80
        /*0a3c*/ 	.word	0x00000000
        /*0a40*/ 	.word	0x00000130
        /*0a44*/ 	.short	0x010a
        /*0a46*/ 	.byte	0xff
	.zero		1


	//   ....[148]....
        /*0a48*/ 	.word	0x0000bce0
        /*0a4c*/ 	.word	0x00000000
        /*0a50*/ 	.word	0x00000140
        /*0a54*/ 	.short	0x010a
        /*0a56*/ 	.byte	0xff
	.zero		1


	//   ....[149]....
        /*0a58*/ 	.word	0x0000bd30
        /*0a5c*/ 	.word	0x00000000
        /*0a60*/ 	.word	0x00000130
        /*0a64*/ 	.short	0x010a
        /*0a66*/ 	.byte	0xff
	.zero		1


	//   ....[150]....
        /*0a68*/ 	.word	0x0000bd90
        /*0a6c*/ 	.word	0x00000003
        /*0a70*/ 	.word	0x00000160
        /*0a74*/ 	.short	0x010a
        /*0a76*/ 	.byte	0xff
	.zero		1


	//   ....[151]....
        /*0a78*/ 	.word	0x0000bdf0
        /*0a7c*/ 	.word	0x00000000
        /*0a80*/ 	.word	0x00000000
        /*0a84*/ 	.short	0x010a
        /*0a86*/ 	.byte	0xff
	.zero		1


	//   ....[152]....
        /*0a88*/ 	.word	0x0000be50
        /*0a8c*/ 	.word	0x00000000
        /*0a90*/ 	.word	0x00000000
        /*0a94*/ 	.short	0x010a
        /*0a96*/ 	.byte	0xff
	.zero		1


	//   ....[153]....
        /*0a98*/ 	.word	0x0000beb0
        /*0a9c*/ 	.word	0x00000000
        /*0aa0*/ 	.word	0x00000000
        /*0aa4*/ 	.short	0x010a
        /*0aa6*/ 	.byte	0xff
	.zero		1


	//   ....[154]....
        /*0aa8*/ 	.word	0x0000bf00
        /*0aac*/ 	.word	0x00000000
        /*0ab0*/ 	.word	0x00000130
        /*0ab4*/ 	.short	0x010a
        /*0ab6*/ 	.byte	0xff
	.zero		1


	//   ....[155]....
        /*0ab8*/ 	.word	0x0000bf60
        /*0abc*/ 	.word	0x00000000
        /*0ac0*/ 	.word	0x00000128
        /*0ac4*/ 	.short	0x010a
        /*0ac6*/ 	.byte	0xff
	.zero		1


	//   ....[156]....
        /*0ac8*/ 	.word	0x0000bfc0
        /*0acc*/ 	.word	0x00000003
        /*0ad0*/ 	.word	0x00000100
        /*0ad4*/ 	.short	0x010a
        /*0ad6*/ 	.byte	0xff
	.zero		1


	//   ....[157]....
        /*0ad8*/ 	.word	0x0000c020
        /*0adc*/ 	.word	0x00000003
        /*0ae0*/ 	.word	0x00000108
        /*0ae4*/ 	.short	0x010a
        /*0ae6*/ 	.byte	0xff
	.zero		1


	//   ....[158]....
        /*0ae8*/ 	.word	0x0000c080
        /*0aec*/ 	.word	0x00000003
        /*0af0*/ 	.word	0x00000110
        /*0af4*/ 	.short	0x010a
        /*0af6*/ 	.byte	0xff
	.zero		1


	//   ....[159]....
        /*0af8*/ 	.word	0x0000c0e0
        /*0afc*/ 	.word	0x00000003
        /*0b00*/ 	.word	0x00000118
        /*0b04*/ 	.short	0x010a
        /*0b06*/ 	.byte	0xff
	.zero		1


	//   ....[160]....
        /*0b08*/ 	.word	0x0000c140
        /*0b0c*/ 	.word	0x00000000
        /*0b10*/ 	.word	0x00000100
        /*0b14*/ 	.short	0x010a
        /*0b16*/ 	.byte	0xff
	.zero		1


	//   ....[161]....
        /*0b18*/ 	.word	0x0000c1a0
        /*0b1c*/ 	.word	0x00000000
        /*0b20*/ 	.word	0x00000108
        /*0b24*/ 	.short	0x010a
        /*0b26*/ 	.byte	0xff
	.zero		1


	//   ....[162]....
        /*0b28*/ 	.word	0x0000c200
        /*0b2c*/ 	.word	0x00000000
        /*0b30*/ 	.word	0x00000110
        /*0b34*/ 	.short	0x010a
        /*0b36*/ 	.byte	0xff
	.zero		1


	//   ....[163]....
        /*0b38*/ 	.word	0x0000c250
        /*0b3c*/ 	.word	0x00000000
        /*0b40*/ 	.word	0x00000130
        /*0b44*/ 	.short	0x010a
        /*0b46*/ 	.byte	0xff
	.zero		1


	//   ....[164]....
        /*0b48*/ 	.word	0x0000c2a0
        /*0b4c*/ 	.word	0x00000003
        /*0b50*/ 	.word	0x000000e0
        /*0b54*/ 	.short	0x010a
        /*0b56*/ 	.byte	0xff
	.zero		1


	//   ....[165]....
        /*0b58*/ 	.word	0x0000c2f0
        /*0b5c*/ 	.word	0x000000c1
        /*0b60*/ 	.word	0x00000150
        /*0b64*/ 	.short	0x010a
        /*0b66*/ 	.byte	0xff
	.zero		1


	//   ....[166]....
        /*0b68*/ 	.word	0x0000c340
        /*0b6c*/ 	.word	0x000000cc
        /*0b70*/ 	.word	0x000000e0
        /*0b74*/ 	.short	0x010a
        /*0b76*/ 	.byte	0xff
	.zero		1


	//   ....[167]....
        /*0b78*/ 	.word	0x0000c390
        /*0b7c*/ 	.word	0x00000000
        /*0b80*/ 	.word	0x000000e0
        /*0b84*/ 	.short	0x010a
        /*0b86*/ 	.byte	0xff
	.zero		1


	//   ....[168]....
        /*0b88*/ 	.word	0x0000c3e0
        /*0b8c*/ 	.word	0x00000000
        /*0b90*/ 	.word	0x000000e0
        /*0b94*/ 	.short	0x010a
        /*0b96*/ 	.byte	0xff
	.zero		1


	//----- nvinfo : EIATTR_NUM_MBARRIERS
	.align		4
.L_48:
        /*0b98*/ 	.byte	0x03, 0x38
        /*0b9a*/ 	.short	0x0032


	//----- nvinfo : EIATTR_EXIT_INSTR_OFFSETS
	.align		4
        /*0b9c*/ 	.byte	0x04, 0x1c
        /*0b9e*/ 	.short	(.L_50 - .L_49)


	//   ....[0]....
.L_49:
        /*0ba0*/ 	.word	0x00002bd0


	//   ....[1]....
        /*0ba4*/ 	.word	0x000030c0


	//   ....[2]....
        /*0ba8*/ 	.word	0x00003120


	//   ....[3]....
        /*0bac*/ 	.word	0x00003db0


	//   ....[4]....
        /*0bb0*/ 	.word	0x00004e10


	//   ....[5]....
        /*0bb4*/ 	.word	0x00004e50


	//   ....[6]....
        /*0bb8*/ 	.word	0x0000b580


	//----- nvinfo : EIATTR_MAX_THREADS
	.align		4
.L_50:
        /*0bbc*/ 	.byte	0x04, 0x05
        /*0bbe*/ 	.short	(.L_52 - .L_51)
.L_51:
        /*0bc0*/ 	.word	0x00000100
        /*0bc4*/ 	.word	0x00000001
        /*0bc8*/ 	.word	0x00000001


	//----- nvinfo : EIATTR_CRS_STACK_SIZE
	.align		4
.L_52:
        /*0bcc*/ 	.byte	0x04, 0x1e
        /*0bce*/ 	.short	(.L_54 - .L_53)
.L_53:
        /*0bd0*/ 	.word	0x00000000


	//----- nvinfo : EIATTR_CBANK_PARAM_SIZE
	.align		4
.L_54:
        /*0bd4*/ 	.byte	0x03, 0x19
        /*0bd6*/ 	.short	0x0800


	//----- nvinfo : EIATTR_PARAM_CBANK
	.align		4
        /*0bd8*/ 	.byte	0x04, 0x0a
        /*0bda*/ 	.short	(.L_56 - .L_55)
	.align		4
.L_55:
        /*0bdc*/ 	.word	index@(.nv.constant0._ZN7cutlass13device_kernelINS_4gemm6kernel13GemmUniversalIN4cute5tupleIJiiiiEEENS1_10collective13CollectiveMmaINS1_35MainloopSm100TmaUmmaWarpSpecializedILi14ELi2ELi2ENS5_IJNS4_1CILi1EEESB_SB_EEEEENS5_IJNSA_ILi128EEENSA_ILi256EEENSA_ILi32EEEEEENS_12float_e5m2_tENS5_IJlSB_lEEESI_SJ_NS4_8TiledMMAINS4_8MMA_AtomIJNS4_10MMA_TraitsINS4_19SM100_MMA_F8F6F4_SSEJSI_SI_fSE_SF_NS4_17integral_constantINS4_4UMMA5MajorELSQ_0EEESR_NSO_INSP_7ScaleInELSS_0EEEST_EEEEEENS4_6LayoutISC_NS5_IJNSA_ILi0EEESX_SX_EEEEENS5_IJNS4_10UnderscoreES10_S10_EEEEENS4_13SM90_TMA_LOADENS4_14ComposedLayoutINS4_7SwizzleILi1ELi4ELi3EEENS4_18smem_ptr_flag_bitsILi8EEENSW_INS5_IJNSA_ILi8EEESG_EEENS5_IJSG_SB_EEEEEEEvNS4_8identityES13_S1D_vS1E_EENS_8epilogue10collective18CollectiveEpilogueINS1G_23Sm100TmaWarpSpecializedILi4ELi2ELi64ELb0ELb0EEEJSH_NS5_IJNSW_ISE_SB_EENSW_INSA_ILi64EEESB_EEEEESI_SJ_SI_SJ_NS1G_6fusion15FusionCallbacksIS1K_NS1P_17LinearCombinationISI_fSI_fLNS_15FloatRoundStyleE2EEESH_S1O_JEEENS4_5SM1004TMEM4LOAD26SM100_TMEM_LOAD_32dp32b64xES13_NS14_INS15_ILi2ELi4ELi3EEES18_NSW_INS5_IJS19_S1M_EEENS5_IJS1M_SB_EEEEEEENS4_39AutoVectorizingCopyWithAssumedAlignmentILi128EEENS4_14SM90_TMA_STOREES23_S25_S25_EEEvvEEEEvNT_6ParamsE)
        /*0be0*/ 	.short	0x0380
        /*0be2*/ 	.short	0x0800


	//----- nvinfo : EIATTR_SW_WAR
	.align		4
.L_56:
        /*0be4*/ 	.byte	0x04, 0x36
        /*0be6*/ 	.short	(.L_58 - .L_57)
.L_57:
        /*0be8*/ 	.word	0x00000008
.L_58:


//--------------------- .nv.callgraph             --------------------------
	.section	.nv.callgraph,"",@"SHT_CUDA_CALLGRAPH"
	.align	4
	.sectionentsize	8
	.align		4
        /*0000*/ 	.word	0x00000000
	.align		4
        /*0004*/ 	.word	0xffffffff
	.align		4
        /*0008*/ 	.word	index@(_ZN7cutlass13device_kernelINS_4gemm6kernel13GemmUniversalIN4cute5tupleIJiiiiEEENS1_10collective13CollectiveMmaINS1_35MainloopSm100TmaUmmaWarpSpecializedILi14ELi2ELi2ENS5_IJNS4_1CILi1EEESB_SB_EEEEENS5_IJNSA_ILi128EEENSA_ILi256EEENSA_ILi32EEEEEENS_12float_e5m2_tENS5_IJlSB_lEEESI_SJ_NS4_8TiledMMAINS4_8MMA_AtomIJNS4_10MMA_TraitsINS4_19SM100_MMA_F8F6F4_SSEJSI_SI_fSE_SF_NS4_17integral_constantINS4_4UMMA5MajorELSQ_0EEESR_NSO_INSP_7ScaleInELSS_0EEEST_EEEEEENS4_6LayoutISC_NS5_IJNSA_ILi0EEESX_SX_EEEEENS5_IJNS4_10UnderscoreES10_S10_EEEEENS4_13SM90_TMA_LOADENS4_14ComposedLayoutINS4_7SwizzleILi1ELi4ELi3EEENS4_18smem_ptr_flag_bitsILi8EEENSW_INS5_IJNSA_ILi8EEESG_EEENS5_IJSG_SB_EEEEEEEvNS4_8identityES13_S1D_vS1E_EENS_8epilogue10collective18CollectiveEpilogueINS1G_23Sm100TmaWarpSpecializedILi4ELi2ELi64ELb0ELb0EEEJSH_NS5_IJNSW_ISE_SB_EENSW_INSA_ILi64EEESB_EEEEESI_SJ_SI_SJ_NS1G_6fusion15FusionCallbacksIS1K_NS1P_17LinearCombinationISI_fSI_fLNS_15FloatRoundStyleE2EEESH_S1O_JEEENS4_5SM1004TMEM4LOAD26SM100_TMEM_LOAD_32dp32b64xES13_NS14_INS15_ILi2ELi4ELi3EEES18_NSW_INS5_IJS19_S1M_EEENS5_IJS1M_SB_EEEEEEENS4_39AutoVectorizingCopyWithAssumedAlignmentILi128EEENS4_14SM90_TMA_STOREES23_S25_S25_EEEvvEEEEvNT_6ParamsE)
	.align		4
        /*000c*/ 	.word	index@(__assertfail)
	.align		4
        /*0010*/ 	.word	0x00000000
	.align		4
        /*0014*/ 	.word	0xfffffffe
	.align		4
        /*0018*/ 	.word	0x00000000
	.align		4
        /*001c*/ 	.word	0xfffffffd
	.align		4
        /*0020*/ 	.word	0x00000000
	.align		4
        /*0024*/ 	.word	0xfffffffc


//--------------------- .nv.constant4             --------------------------
	.section	.nv.constant4,"a",@progbits
	.align	8
	.align		8
.nv.constant4:
        /*0000*/ 	.dword	__assertfail
	.align		8
        /*0008*/ 	.dword	__unnamed_1
	.align		8
        /*0010*/ 	.dword	__unnamed_2
	.align		8
        /*0018*/ 	.dword	__unnamed_3
	.align		8
        /*0020*/ 	.dword	_ZN40_INTERNAL_dfbd3964_4_k_cu_831271f3_344374cuda3std3__45__cpo5beginE
	.align		8
        /*0028*/ 	.dword	_ZN40_INTERNAL_dfbd3964_4_k_cu_831271f3_344374cuda3std3__45__cpo3endE
	.align		8
        /*0030*/ 	.dword	_ZN40_INTERNAL_dfbd3964_4_k_cu_831271f3_344374cuda3std3__45__cpo6cbeginE
	.align		8
        /*0038*/ 	.dword	_ZN40_INTERNAL_dfbd3964_4_k_cu_831271f3_344374cuda3std3__45__cpo4cendE
	.align		8
        /*0040*/ 	.dword	_ZN40_INTERNAL_dfbd3964_4_k_cu_831271f3_344374cuda3std3__442_GLOBAL__N__dfbd3964_4_k_cu_831271f3_344376ignoreE
	.align		8
        /*0048*/ 	.dword	_ZN40_INTERNAL_dfbd3964_4_k_cu_831271f3_344374cuda3std3__419piecewise_constructE
	.align		8
        /*0050*/ 	.dword	_ZN40_INTERNAL_dfbd3964_4_k_cu_831271f3_344374cuda3std3__48in_placeE
	.align		8
        /*0058*/ 	.dword	_ZN40_INTERNAL_dfbd3964_4_k_cu_831271f3_344374cuda3std6ranges3__45__cpo4swapE
	.align		8
        /*0060*/ 	.dword	_ZN40_INTERNAL_dfbd3964_4_k_cu_831271f3_344374cuda3std6ranges3__45__cpo9iter_moveE
	.align		8
        /*0068*/ 	.dword	_ZN40_INTERNAL_dfbd3964_4_k_cu_831271f3_344374cute7productE
	.align		8
        /*0070*/ 	.dword	_ZN40_INTERNAL_dfbd3964_4_k_cu_831271f3_344374cute1_E
	.align		8
        /*0078*/ 	.dword	$str$25
	.align		8
        /*0080*/ 	.dword	$str$26
	.align		8
        /*0088*/ 	.dword	$str$27
	.align		8
        /*0090*/ 	.dword	$str$28


//--------------------- .text._ZN7cutlass13device_kernelINS_4gemm6kernel13GemmUniversalIN4cute5tupleIJiiiiEEENS1_10collective13CollectiveMmaINS1_35MainloopSm100TmaUmmaWarpSpecializedILi14ELi2ELi2ENS5_IJNS4_1CILi1EEESB_SB_EEEEENS5_IJNSA_ILi128EEENSA_ILi256EEENSA_ILi32EEEEEENS_12float_e5m2_tENS5_IJlSB_lEEESI_SJ_NS4_8TiledMMAINS4_8MMA_AtomIJNS4_10MMA_TraitsINS4_19SM100_MMA_F8F6F4_SSEJSI_SI_fSE_SF_NS4_17integral_constantINS4_4UMMA5MajorELSQ_0EEESR_NSO_INSP_7ScaleInELSS_0EEEST_EEEEEENS4_6LayoutISC_NS5_IJNSA_ILi0EEESX_SX_EEEEENS5_IJNS4_10UnderscoreES10_S10_EEEEENS4_13SM90_TMA_LOADENS4_14ComposedLayoutINS4_7SwizzleILi1ELi4ELi3EEENS4_18smem_ptr_flag_bitsILi8EEENSW_INS5_IJNSA_ILi8EEESG_EEENS5_IJSG_SB_EEEEEEEvNS4_8identityES13_S1D_vS1E_EENS_8epilogue10collective18CollectiveEpilogueINS1G_23Sm100TmaWarpSpecializedILi4ELi2ELi64ELb0ELb0EEEJSH_NS5_IJNSW_ISE_SB_EENSW_INSA_ILi64EEESB_EEEEESI_SJ_SI_SJ_NS1G_6fusion15FusionCallbacksIS1K_NS1P_17LinearCombinationISI_fSI_fLNS_15FloatRoundStyleE2EEESH_S1O_JEEENS4_5SM1004TMEM4LOAD26SM100_TMEM_LOAD_32dp32b64xES13_NS14_INS15_ILi2ELi4ELi3EEES18_NSW_INS5_IJS19_S1M_EEENS5_IJS1M_SB_EEEEEEENS4_39AutoVectorizingCopyWithAssumedAlignmentILi128EEENS4_14SM90_TMA_STOREES23_S25_S25_EEEvvEEEEvNT_6ParamsE --------------------------
	.section	.text._ZN7cutlass13device_kernelINS_4gemm6kernel13GemmUniversalIN4cute5tupleIJiiiiEEENS1_10collective13CollectiveMmaINS1_35MainloopSm100TmaUmmaWarpSpecializedILi14ELi2ELi2ENS5_IJNS4_1CILi1EEESB_SB_EEEEENS5_IJNSA_ILi128EEENSA_ILi256EEENSA_ILi32EEEEEENS_12float_e5m2_tENS5_IJlSB_lEEESI_SJ_NS4_8TiledMMAINS4_8MMA_AtomIJNS4_10MMA_TraitsINS4_19SM100_MMA_F8F6F4_SSEJSI_SI_fSE_SF_NS4_17integral_constantINS4_4UMMA5MajorELSQ_0EEESR_NSO_INSP_7ScaleInELSS_0EEEST_EEEEEENS4_6LayoutISC_NS5_IJNSA_ILi0EEESX_SX_EEEEENS5_IJNS4_10UnderscoreES10_S10_EEEEENS4_13SM90_TMA_LOADENS4_14ComposedLayoutINS4_7SwizzleILi1ELi4ELi3EEENS4_18smem_ptr_flag_bitsILi8EEENSW_INS5_IJNSA_ILi8EEESG_EEENS5_IJSG_SB_EEEEEEEvNS4_8identityES13_S1D_vS1E_EENS_8epilogue10collective18CollectiveEpilogueINS1G_23Sm100TmaWarpSpecializedILi4ELi2ELi64ELb0ELb0EEEJSH_NS5_IJNSW_ISE_SB_EENSW_INSA_ILi64EEESB_EEEEESI_SJ_SI_SJ_NS1G_6fusion15FusionCallbacksIS1K_NS1P_17LinearCombinationISI_fSI_fLNS_15FloatRoundStyleE2EEESH_S1O_JEEENS4_5SM1004TMEM4LOAD26SM100_TMEM_LOAD_32dp32b64xES13_NS14_INS15_ILi2ELi4ELi3EEES18_NSW_INS5_IJS19_S1M_EEENS5_IJS1M_SB_EEEEEEENS4_39AutoVectorizingCopyWithAssumedAlignmentILi128EEENS4_14SM90_TMA_STOREES23_S25_S25_EEEvvEEEEvNT_6ParamsE,"ax",@progbits
	.align	128
.text._ZN7cutlass13device_kernelINS_4gemm6kernel13GemmUniversalIN4cute5tupleIJiiiiEEENS1_10collective13CollectiveMmaINS1_35MainloopSm100TmaUmmaWarpSpecializedILi14ELi2ELi2ENS5_IJNS4_1CILi1EEESB_SB_EEEEENS5_IJNSA_ILi128EEENSA_ILi256EEENSA_ILi32EEEEEENS_12float_e5m2_tENS5_IJlSB_lEEESI_SJ_NS4_8TiledMMAINS4_8MMA_AtomIJNS4_10MMA_TraitsINS4_19SM100_MMA_F8F6F4_SSEJSI_SI_fSE_SF_NS4_17integral_constantINS4_4UMMA5MajorELSQ_0EEESR_NSO_INSP_7ScaleInELSS_0EEEST_EEEEEENS4_6LayoutISC_NS5_IJNSA_ILi0EEESX_SX_EEEEENS5_IJNS4_10UnderscoreES10_S10_EEEEENS4_13SM90_TMA_LOADENS4_14ComposedLayoutINS4_7SwizzleILi1ELi4ELi3EEENS4_18smem_ptr_flag_bitsILi8EEENSW_INS5_IJNSA_ILi8EEESG_EEENS5_IJSG_SB_EEEEEEEvNS4_8identityES13_S1D_vS1E_EENS_8epilogue10collective18CollectiveEpilogueINS1G_23Sm100TmaWarpSpecializedILi4ELi2ELi64ELb0ELb0EEEJSH_NS5_IJNSW_ISE_SB_EENSW_INSA_ILi64EEESB_EEEEESI_SJ_SI_SJ_NS1G_6fusion15FusionCallbacksIS1K_NS1P_17LinearCombinationISI_fSI_fLNS_15FloatRoundStyleE2EEESH_S1O_JEEENS4_5SM1004TMEM4LOAD26SM100_TMEM_LOAD_32dp32b64xES13_NS14_INS15_ILi2ELi4ELi3EEES18_NSW_INS5_IJS19_S1M_EEENS5_IJS1M_SB_EEEEEEENS4_39AutoVectorizingCopyWithAssumedAlignmentILi128EEENS4_14SM90_TMA_STOREES23_S25_S25_EEEvvEEEEvNT_6ParamsE:
        .type           _ZN7cutlass13device_kernelINS_4gemm6kernel13GemmUniversalIN4cute5tupleIJiiiiEEENS1_10collective13CollectiveMmaINS1_35MainloopSm100TmaUmmaWarpSpecializedILi14ELi2ELi2ENS5_IJNS4_1CILi1EEESB_SB_EEEEENS5_IJNSA_ILi128EEENSA_ILi256EEENSA_ILi32EEEEEENS_12float_e5m2_tENS5_IJlSB_lEEESI_SJ_NS4_8TiledMMAINS4_8MMA_AtomIJNS4_10MMA_TraitsINS4_19SM100_MMA_F8F6F4_SSEJSI_SI_fSE_SF_NS4_17integral_constantINS4_4UMMA5MajorELSQ_0EEESR_NSO_INSP_7ScaleInELSS_0EEEST_EEEEEENS4_6LayoutISC_NS5_IJNSA_ILi0EEESX_SX_EEEEENS5_IJNS4_10UnderscoreES10_S10_EEEEENS4_13SM90_TMA_LOADENS4_14ComposedLayoutINS4_7SwizzleILi1ELi4ELi3EEENS4_18smem_ptr_flag_bitsILi8EEENSW_INS5_IJNSA_ILi8EEESG_EEENS5_IJSG_SB_EEEEEEEvNS4_8identityES13_S1D_vS1E_EENS_8epilogue10collective18CollectiveEpilogueINS1G_23Sm100TmaWarpSpecializedILi4ELi2ELi64ELb0ELb0EEEJSH_NS5_IJNSW_ISE_SB_EENSW_INSA_ILi64EEESB_EEEEESI_SJ_SI_SJ_NS1G_6fusion15FusionCallbacksIS1K_NS1P_17LinearCombinationISI_fSI_fLNS_15FloatRoundStyleE2EEESH_S1O_JEEENS4_5SM1004TMEM4LOAD26SM100_TMEM_LOAD_32dp32b64xES13_NS14_INS15_ILi2ELi4ELi3EEES18_NSW_INS5_IJS19_S1M_EEENS5_IJS1M_SB_EEEEEEENS4_39AutoVectorizingCopyWithAssumedAlignmentILi128EEENS4_14SM90_TMA_STOREES23_S25_S25_EEEvvEEEEvNT_6ParamsE,@function
        .size           _ZN7cutlass13device_kernelINS_4gemm6kernel13GemmUniversalIN4cute5tupleIJiiiiEEENS1_10collective13CollectiveMmaINS1_35MainloopSm100TmaUmmaWarpSpecializedILi14ELi2ELi2ENS5_IJNS4_1CILi1EEESB_SB_EEEEENS5_IJNSA_ILi128EEENSA_ILi256EEENSA_ILi32EEEEEENS_12float_e5m2_tENS5_IJlSB_lEEESI_SJ_NS4_8TiledMMAINS4_8MMA_AtomIJNS4_10MMA_TraitsINS4_19SM100_MMA_F8F6F4_SSEJSI_SI_fSE_SF_NS4_17integral_constantINS4_4UMMA5MajorELSQ_0EEESR_NSO_INSP_7ScaleInELSS_0EEEST_EEEEEENS4_6LayoutISC_NS5_IJNSA_ILi0EEESX_SX_EEEEENS5_IJNS4_10UnderscoreES10_S10_EEEEENS4_13SM90_TMA_LOADENS4_14ComposedLayoutINS4_7SwizzleILi1ELi4ELi3EEENS4_18smem_ptr_flag_bitsILi8EEENSW_INS5_IJNSA_ILi8EEESG_EEENS5_IJSG_SB_EEEEEEEvNS4_8identityES13_S1D_vS1E_EENS_8epilogue10collective18CollectiveEpilogueINS1G_23Sm100TmaWarpSpecializedILi4ELi2ELi64ELb0ELb0EEEJSH_NS5_IJNSW_ISE_SB_EENSW_INSA_ILi64EEESB_EEEEESI_SJ_SI_SJ_NS1G_6fusion15FusionCallbacksIS1K_NS1P_17LinearCombinationISI_fSI_fLNS_15FloatRoundStyleE2EEESH_S1O_JEEENS4_5SM1004TMEM4LOAD26SM100_TMEM_LOAD_32dp32b64xES13_NS14_INS15_ILi2ELi4ELi3EEES18_NSW_INS5_IJS19_S1M_EEENS5_IJS1M_SB_EEEEEEENS4_39AutoVectorizingCopyWithAssumedAlignmentILi128EEENS4_14SM90_TMA_STOREES23_S25_S25_EEEvvEEEEvNT_6ParamsE,(.L_x_198 - _ZN7cutlass13device_kernelINS_4gemm6kernel13GemmUniversalIN4cute5tupleIJiiiiEEENS1_10collective13CollectiveMmaINS1_35MainloopSm100TmaUmmaWarpSpecializedILi14ELi2ELi2ENS5_IJNS4_1CILi1EEESB_SB_EEEEENS5_IJNSA_ILi128EEENSA_ILi256EEENSA_ILi32EEEEEENS_12float_e5m2_tENS5_IJlSB_lEEESI_SJ_NS4_8TiledMMAINS4_8MMA_AtomIJNS4_10MMA_TraitsINS4_19SM100_MMA_F8F6F4_SSEJSI_SI_fSE_SF_NS4_17integral_constantINS4_4UMMA5MajorELSQ_0EEESR_NSO_INSP_7ScaleInELSS_0EEEST_EEEEEENS4_6LayoutISC_NS5_IJNSA_ILi0EEESX_SX_EEEEENS5_IJNS4_10UnderscoreES10_S10_EEEEENS4_13SM90_TMA_LOADENS4_14ComposedLayoutINS4_7SwizzleILi1ELi4ELi3EEENS4_18smem_ptr_flag_bitsILi8EEENSW_INS5_IJNSA_ILi8EEESG_EEENS5_IJSG_SB_EEEEEEEvNS4_8identityES13_S1D_vS1E_EENS_8epilogue10collective18CollectiveEpilogueINS1G_23Sm100TmaWarpSpecializedILi4ELi2ELi64ELb0ELb0EEEJSH_NS5_IJNSW_ISE_SB_EENSW_INSA_ILi64EEESB_EEEEESI_SJ_SI_SJ_NS1G_6fusion15FusionCallbacksIS1K_NS1P_17LinearCombinationISI_fSI_fLNS_15FloatRoundStyleE2EEESH_S1O_JEEENS4_5SM1004TMEM4LOAD26SM100_TMEM_LOAD_32dp32b64xES13_NS14_INS15_ILi2ELi4ELi3EEES18_NSW_INS5_IJS19_S1M_EEENS5_IJS1M_SB_EEEEEEENS4_39AutoVectorizingCopyWithAssumedAlignmentILi128EEENS4_14SM90_TMA_STOREES23_S25_S25_EEEvvEEEEvNT_6ParamsE)
        .other          _ZN7cutlass13device_kernelINS_4gemm6kernel13GemmUniversalIN4cute5tupleIJiiiiEEENS1_10collective13CollectiveMmaINS1_35MainloopSm100TmaUmmaWarpSpecializedILi14ELi2ELi2ENS5_IJNS4_1CILi1EEESB_SB_EEEEENS5_IJNSA_ILi128EEENSA_ILi256EEENSA_ILi32EEEEEENS_12float_e5m2_tENS5_IJlSB_lEEESI_SJ_NS4_8TiledMMAINS4_8MMA_AtomIJNS4_10MMA_TraitsINS4_19SM100_MMA_F8F6F4_SSEJSI_SI_fSE_SF_NS4_17integral_constantINS4_4UMMA5MajorELSQ_0EEESR_NSO_INSP_7ScaleInELSS_0EEEST_EEEEEENS4_6LayoutISC_NS5_IJNSA_ILi0EEESX_SX_EEEEENS5_IJNS4_10UnderscoreES10_S10_EEEEENS4_13SM90_TMA_LOADENS4_14ComposedLayoutINS4_7SwizzleILi1ELi4ELi3EEENS4_18smem_ptr_flag_bitsILi8EEENSW_INS5_IJNSA_ILi8EEESG_EEENS5_IJSG_SB_EEEEEEEvNS4_8identityES13_S1D_vS1E_EENS_8epilogue10collective18CollectiveEpilogueINS1G_23Sm100TmaWarpSpecializedILi4ELi2ELi64ELb0ELb0EEEJSH_NS5_IJNSW_ISE_SB_EENSW_INSA_ILi64EEESB_EEEEESI_SJ_SI_SJ_NS1G_6fusion15FusionCallbacksIS1K_NS1P_17LinearCombinationISI_fSI_fLNS_15FloatRoundStyleE2EEESH_S1O_JEEENS4_5SM1004TMEM4LOAD26SM100_TMEM_LOAD_32dp32b64xES13_NS14_INS15_ILi2ELi4ELi3EEES18_NSW_INS5_IJS19_S1M_EEENS5_IJS1M_SB_EEEEEEENS4_39AutoVectorizingCopyWithAssumedAlignmentILi128EEENS4_14SM90_TMA_STOREES23_S25_S25_EEEvvEEEEvNT_6ParamsE,@"STO_CUDA_ENTRY STV_DEFAULT"
_ZN7cutlass13device_kernelINS_4gemm6kernel13GemmUniversalIN4cute5tupleIJiiiiEEENS1_10collective13CollectiveMmaINS1_35MainloopSm100TmaUmmaWarpSpecializedILi14ELi2ELi2ENS5_IJNS4_1CILi1EEESB_SB_EEEEENS5_IJNSA_ILi128EEENSA_ILi256EEENSA_ILi32EEEEEENS_12float_e5m2_tENS5_IJlSB_lEEESI_SJ_NS4_8TiledMMAINS4_8MMA_AtomIJNS4_10MMA_TraitsINS4_19SM100_MMA_F8F6F4_SSEJSI_SI_fSE_SF_NS4_17integral_constantINS4_4UMMA5MajorELSQ_0EEESR_NSO_INSP_7ScaleInELSS_0EEEST_EEEEEENS4_6LayoutISC_NS5_IJNSA_ILi0EEESX_SX_EEEEENS5_IJNS4_10UnderscoreES10_S10_EEEEENS4_13SM90_TMA_LOADENS4_14ComposedLayoutINS4_7SwizzleILi1ELi4ELi3EEENS4_18smem_ptr_flag_bitsILi8EEENSW_INS5_IJNSA_ILi8EEESG_EEENS5_IJSG_SB_EEEEEEEvNS4_8identityES13_S1D_vS1E_EENS_8epilogue10collective18CollectiveEpilogueINS1G_23Sm100TmaWarpSpecializedILi4ELi2ELi64ELb0ELb0EEEJSH_NS5_IJNSW_ISE_SB_EENSW_INSA_ILi64EEESB_EEEEESI_SJ_SI_SJ_NS1G_6fusion15FusionCallbacksIS1K_NS1P_17LinearCombinationISI_fSI_fLNS_15FloatRoundStyleE2EEESH_S1O_JEEENS4_5SM1004TMEM4LOAD26SM100_TMEM_LOAD_32dp32b64xES13_NS14_INS15_ILi2ELi4ELi3EEES18_NSW_INS5_IJS19_S1M_EEENS5_IJS1M_SB_EEEEEEENS4_39AutoVectorizingCopyWithAssumedAlignmentILi128EEENS4_14SM90_TMA_STOREES23_S25_S25_EEEvvEEEEvNT_6ParamsE:
[----:B------:R-:W1:Y:S01]  /*0000*/  LDC R1, c[0x0][0x37c] ;  /* 0x0000df00ff017b82 */ /* 0x000e620000000800 */
[----:B------:R-:W2:Y:S01]  /*0010*/  S2R R185, SR_TID.X ;  /* 0x0000000000b97919 */ /* 0x000ea20000002100 */
[----:B------:R-:W3:Y:S01]  /*0020*/  LDCU.64 UR4, c[0x0][0x890] ;  /* 0x00011200ff0477ac */ /* 0x000ee20008000a00 */
[----:B------:R-:W-:Y:S02]  /*0030*/  PRMT R171, RZ, 0x7610, R171 ;  /* 0x00007610ffab7816 */ /* 0x000fe400000000ab */
[----:B------:R-:W-:Y:S01]  /*0040*/  ELECT P5, URZ, PT ;  /* 0x0000000000ff782f */ /* 0x000fe200038a0000 */
[----:B------:R-:W4:Y:S01]  /*0050*/  LDCU.64 UR46, c[0x0][0x358] ;  /* 0x00006b00ff2e77ac */ /* 0x000f220008000a00 */
[----:B---3--:R-:W-:-:S04]  /*0060*/  UISETP.NE.U32.AND UP0, UPT, UR4, URZ, UPT ;  /* 0x000000ff0400728c */ /* 0x008fc8000bf05070 */
[----:B------:R-:W-:Y:S01]  /*0070*/  UISETP.NE.AND.EX UP0, UPT, UR5, URZ, UPT, UP0 ;  /* 0x000000ff0500728c */ /* 0x000fe2000bf05300 */
[----:B--2---:R-:W-:-:S05]  /*0080*/  SHF.R.U32.HI R173, RZ, 0x5, R185 ;  /* 0x00000005ffad7819 */ /* 0x004fca00000116b9 */
[----:B------:R-:W2:Y:S02]  /*0090*/  SHFL.IDX PT, R0, R173, RZ, 0x1f ;  /* 0x00001fffad007589 */ /* 0x000ea400000e0000 */
[----:B--2---:R-:W-:Y:S01]  /*00a0*/  R2UR UR8, R0 ;  /* 0x00000000000872ca */ /* 0x004fe200000e0000 */
[----:B-1--4-:R-:W-:-:S14]  /*00b0*/  BRA.U UP0, `(.L_x_0) ;  /* 0x00000001002c7547 */ /* 0x012fdc000b800000 */
[----:B------:R-:W1:Y:S02]  /*00c0*/  LDCU.64 UR6, c[0x0][0x888] ;  /* 0x00011100ff0677ac */ /* 0x000e640008000a00 */
[----:B-1----:R-:W-:-:S04]  /*00d0*/  UISETP.NE.U32.AND UP0, UPT, UR6, URZ, UPT ;  /* 0x000000ff0600728c */ /* 0x002fc8000bf05070 */
[----:B------:R-:W-:-:S09]  /*00e0*/  UISETP.NE.AND.EX UP0, UPT, UR7, URZ, UPT, UP0 ;  /* 0x000000ff0700728c */ /* 0x000fd2000bf05300 */
[----:B------:R-:W-:Y:S05]  /*00f0*/  BRA.U !UP0, `(.L_x_1) ;  /* 0x0000000108107547 */ /* 0x000fea000b800000 */
[----:B------:R-:W1:Y:S02]  /*0100*/  LDC.64 R2, c[0x0][0x888] ;  /* 0x00022200ff027b82 */ /* 0x000e640000000a00 */
[----:B-1----:R1:W5:Y:S01]  /*0110*/  LDG.E R81, desc[UR46][R2.64] ;  /* 0x0000002e02517981 */ /* 0x002362000c1e1900 */
[----:B------:R-:W-:Y:S01]  /*0120*/  HFMA2 R171, -RZ, RZ, 0, 5.9604644775390625e-08 ;  /* 0x00000001ffab7431 */ /* 0x000fe200000001ff */
[----:B------:R-:W-:Y:S05]  /*0130*/  BRA `(.L_x_0) ;  /* 0x00000000000c7947 */ /* 0x000fea0003800000 */
.L_x_1:
[----:B------:R-:W1:Y:S01]  /*0140*/  LDCU UR6, c[0x0][0x880] ;  /* 0x00011000ff0677ac */ /* 0x000e620008000800 */
[----:B------:R-:W-:Y:S01]  /*0150*/  HFMA2 R171, -RZ, RZ, 0, 5.9604644775390625e-08 ;  /* 0x00000001ffab7431 */ /* 0x000fe200000001ff */
[----:B-1----:R-:W-:-:S07]  /*0160*/  MOV R81, UR6 ;  /* 0x0000000600517c02 */ /* 0x002fce0008000f00 */
.L_x_0:
[----:B------:R-:W2:Y:S02]  /*0170*/  LDCU.64 UR6, c[0x0][0x8b0] ;  /* 0x00011600ff0677ac */ /* 0x000ea40008000a00 */
[----:B--2---:R-:W-:-:S04]  /*0180*/  UISETP.NE.U32.AND UP0, UPT, UR6, URZ, UPT ;  /* 0x000000ff0600728c */ /* 0x004fc8000bf05070 */
[----:B------:R-:W-:-:S09]  /*0190*/  UISETP.NE.AND.EX UP0, UPT, UR7, URZ, UPT, UP0 ;  /* 0x000000ff0700728c */ /* 0x000fd2000bf05300 */
[----:B------:R-:W-:Y:S05]  /*01a0*/  BRA.U UP0, `(.L_x_2) ;  /* 0x0000000100247547 */ /* 0x000fea000b800000 */
[----:B------:R-:W2:Y:S02]  /*01b0*/  LDCU.64 UR6, c[0x0][0x8a8] ;  /* 0x00011500ff0677ac */ /* 0x000ea40008000a00 */
[----:B--2---:R-:W-:-:S04]  /*01c0*/  UISETP.NE.U32.AND UP0, UPT, UR6, URZ, UPT ;  /* 0x000000ff0600728c */ /* 0x004fc8000bf05070 */
[----:B------:R-:W-:-:S09]  /*01d0*/  UISETP.NE.AND.EX UP0, UPT, UR7, URZ, UPT, UP0 ;  /* 0x000000ff0700728c */ /* 0x000fd2000bf05300 */
[----:B------:R-:W-:Y:S05]  /*01e0*/  BRA.U !UP0, `(.L_x_3) ;  /* 0x00000001080c7547 */ /* 0x000fea000b800000 */
[----:B------:R-:W2:Y:S02]  /*01f0*/  LDC.64 R78, c[0x0][0x8a8] ;  /* 0x00022a00ff4e7b82 */ /* 0x000ea40000000a00 */
[----:B--2---:R2:W5:Y:S01]  /*0200*/  LDG.E R78, desc[UR46][R78.64] ;  /* 0x0000002e4e4e7981 */ /* 0x004562000c1e1900 */
[----:B------:R-:W-:Y:S05]  /*0210*/  BRA `(.L_x_2) ;  /* 0x0000000000087947 */ /* 0x000fea0003800000 */
.L_x_3:
[----:B------:R-:W2:Y:S02]  /*0220*/  LDCU UR6, c[0x0][0x8a0] ;  /* 0x00011400ff0677ac */ /* 0x000ea40008000800 */
[----:B--2---:R-:W-:Y:S02]  /*0230*/  MOV R78, UR6 ;  /* 0x00000006004e7c02 */ /* 0x004fe40008000f00 */
.L_x_2:
[----:B------:R-:W-:Y:S01]  /*0240*/  IMAD.U32 R0, RZ, RZ, UR8 ;  /* 0x00000008ff007e24 */ /* 0x000fe2000f8e00ff */
[----:B------:R-:W-:Y:S04]  /*0250*/  BSSY.RECONVERGENT B0, `(.L_x_4) ;  /* 0x000000c000007945 */ /* 0x000fe80003800200 */
[C---:B------:R-:W-:Y:S02]  /*0260*/  ISETP.NE.OR P1, PT, R0.reuse, 0x1, !P5 ;  /* 0x000000010000780c */ /* 0x040fe40006f25670 */
[----:B------:R-:W-:-:S11]  /*0270*/  ISETP.NE.OR P0, PT, R0, 0x3, !P5 ;  /* 0x000000030000780c */ /* 0x000fd60006f05670 */
[----:B------:R-:W-:Y:S05]  /*0280*/  @P1 BRA `(.L_x_5) ;  /* 0x0000000000201947 */ /* 0x000fea0003800000 */
[----:B------:R-:W3:Y:S02]  /*0290*/  LDCU.64 UR6, c[0x0][0x348] ;  /* 0x00006900ff0677ac */ /* 0x000ee40008000a00 */
[----:B---3--:R-:W-:Y:S02]  /*02a0*/  UIADD3 UR10, UP1, UPT, UR6, 0x80, URZ ;  /* 0x00000080060a7890 */ /* 0x008fe4000ff3e0ff */
[----:B------:R-:W-:Y:S02]  /*02b0*/  UIADD3 UR6, UP0, UPT, UR6, 0x180, URZ ;  /* 0x0000018006067890 */ /* 0x000fe4000ff1e0ff */
[----:B------:R-:W-:Y:S02]  /*02c0*/  UIADD3.X UR11, UPT, UPT, URZ, UR7, URZ, UP1, !UPT ;  /* 0x00000007ff0b7290 */ /* 0x000fe40008ffe4ff */
[----:B------:R-:W-:-:S07]  /*02d0*/  UIADD3.X UR7, UPT, UPT, URZ, UR7, URZ, UP0, !UPT ;  /* 0x00000007ff077290 */ /* 0x000fce00087fe4ff */
[----:B------:R3:W-:Y:S02]  /*02e0*/  UTMACCTL.PF [UR10] ;  /* 0x000000000a0079b9 */ /* 0x0007e40008040000 */
[----:B------:R3:W-:Y:S02]  /*02f0*/  UTMACCTL.PF [UR6] ;  /* 0x00000000060079b9 */ /* 0x0007e40008040000 */
[----:B---3--:R-:W-:Y:S01]  /*0300*/  NOP ;  /* 0x0000000000007918 */ /* 0x008fe20000000000 */
.L_x_5:
[----:B------:R-:W-:Y:S05]  /*0310*/  BSYNC.RECONVERGENT B0 ;  /* 0x0000000000007941 */ /* 0x000fea0003800200 */
.L_x_4:
[----:B------:R-:W-:Y:S04]  /*0320*/  BSSY.RECONVERGENT B0, `(.L_x_6) ;  /* 0x000000a000007945 */ /* 0x000fe80003800200 */
        /* <DEDUP_REMOVED lines=9> */
.L_x_7:
[----:B------:R-:W-:Y:S05]  /*03c0*/  BSYNC.RECONVERGENT B0 ;  /* 0x0000000000007941 */ /* 0x000fea0003800200 */
.L_x_6:
[----:B------:R-:W3:Y:S01]  /*03d0*/  LDCU.64 UR6, c[0x0][0x888] ;  /* 0x00011100ff0677ac */ /* 0x000ee20008000a00 */
[----:B------:R-:W-:Y:S02]  /*03e0*/  UISETP.EQ.U32.AND UP1, UPT, UR4, URZ, UPT ;  /* 0x000000ff0400728c */ /* 0x000fe4000bf22070 */
[----:B------:R-:W-:Y:S02]  /*03f0*/  UPLOP3.LUT UP2, UPT, UPT, UPT, UPT, 0x80, 0x8 ;  /* 0x000000000008789c */ /* 0x000fe40003f4f070 */
[----:B---3--:R-:W-:-:S04]  /*0400*/  UISETP.NE.U32.AND UP0, UPT, UR6, URZ, UPT ;  /* 0x000000ff0600728c */ /* 0x008fc8000bf05070 */
[----:B------:R-:W-:-:S04]  /*0410*/  UISETP.NE.AND.EX UP0, UPT, UR7, URZ, UPT, UP0 ;  /* 0x000000ff0700728c */ /* 0x000fc8000bf05300 */
[----:B------:R-:W-:-:S04]  /*0420*/  UISETP.EQ.OR.EX UP3, UPT, UR5, URZ, !UP0, UP1 ;  /* 0x000000ff0500728c */ /* 0x000fc8000c762710 */
[----:B------:R-:W-:-:S05]  /*0430*/  UP2UR UR50, UPR, URZ, 0x8 ;  /* 0x00000008ff327883 */ /* 0x000fca0008000000 */
[----:B------:R-:W-:Y:S07]  /*0440*/  BRA.U !UP3, `(.L_x_8) ;  /* 0x000000010b207547 */ /* 0x000fee000b800000 */
[----:B------:R-:W-:Y:S01]  /*0450*/  UISETP.NE.U32.AND UP2, UPT, UR4, URZ, UPT ;  /* 0x000000ff0400728c */ /* 0x000fe2000bf45070 */
[----:B-----5:R-:W-:Y:S01]  /*0460*/  FSETP.NEU.AND P0, PT, R81, RZ, PT ;  /* 0x000000ff5100720b */ /* 0x020fe20003f0d000 */
[----:B------:R-:W-:Y:S02]  /*0470*/  USEL UR4, URZ, 0xffffffff, UP0 ;  /* 0xffffffffff047887 */ /* 0x000fe40008000000 */
[----:B------:R-:W-:-:S10]  /*0480*/  UISETP.NE.AND.EX UP2, UPT, UR5, URZ, UPT, UP2 ;  /* 0x000000ff0500728c */ /* 0x000fd4000bf45320 */
[----:B------:R-:W-:Y:S01]  /*0490*/  VOTEU.ANY UP1, P0 ;  /* 0x0000000000ff7886 */ /* 0x000fe20000020100 */
[----:B------:R-:W-:-:S04]  /*04a0*/  @!UP2 USEL UR4, URZ, 0xffffffff, UP1 ;  /* 0xffffffffff04a887 */ /* 0x000fc80008800000 */
[----:B------:R-:W-:-:S04]  /*04b0*/  ULOP3.LUT UR4, UR4, 0x1, URZ, 0xc0, !UPT ;  /* 0x0000000104047892 */ /* 0x000fc8000f8ec0ff */
[----:B------:R-:W-:-:S11]  /*04c0*/  UISETP.NE.U32.AND UP2, UPT, UR4, 0x1, UPT ;  /* 0x000000010400788c */ /* 0x000fd6000bf45070 */
.L_x_8:
[----:B-1----:R-:W1:Y:S01]  /*04d0*/  SHFL.IDX PT, R2, R173, RZ, 0x1f ;  /* 0x00001fffad027589 */ /* 0x002e6200000e0000 */
[----:B------:R-:W-:-:S04]  /*04e0*/  UISETP.NE.AND UP1, UPT, UR8, 0x2, UPT ;  /* 0x000000020800788c */ /* 0x000fc8000bf25270 */
[----:B------:R-:W-:Y:S01]  /*04f0*/  USEL UR6, URZ, 0x1, UP1 ;  /* 0x00000001ff067887 */ /* 0x000fe20008800000 */
[----:B-1----:R-:W-:-:S13]  /*0500*/  ISETP.NE.AND P0, PT, R2, RZ, PT ;  /* 0x000000ff0200720c */ /* 0x002fda0003f05270 */
[----:B------:R-:W-:Y:S05]  /*0510*/  @P0 BRA `(.L_x_9) ;  /* 0x0000000000a40947 */ /* 0x000fea0003800000 */
[----:B------:R-:W-:Y:S01]  /*0520*/  ELECT P0, URZ, PT ;  /* 0x0000000000ff782f */ /* 0x000fe20003800000 */
[----:B------:R-:W-:-:S12]  /*0530*/  BSSY.RECONVERGENT B0, `(.L_x_9) ;  /* 0x0000027000007945 */ /* 0x000fd80003800200 */
[----:B------:R-:W-:Y:S05]  /*0540*/  @!P0 BRA `(.L_x_10) ;  /* 0x0000000000948947 */ /* 0x000fea0003800000 */
[----:B------:R-:W1:Y:S01]  /*0550*/  S2UR UR5, SR_CgaCtaId ;  /* 0x00000000000579c3 */ /* 0x000e620000008800 */
[----:B------:R-:W-:Y:S01]  /*0560*/  UMOV UR7, 0x400 ;  /* 0x0000040000077882 */ /* 0x000fe20000000000 */
[----:B------:R-:W-:Y:S02]  /*0570*/  UMOV UR4, 0x1 ;  /* 0x0000000100047882 */ /* 0x000fe40000000000 */
[----:B------:R-:W-:-:S04]  /*0580*/  UIADD3 UR10, UPT, UPT, -UR4, 0x100000, URZ ;  /* 0x00100000040a7890 */ /* 0x000fc8000fffe1ff */
[----:B------:R-:W-:Y:S02]  /*0590*/  USHF.L.U32 UR11, UR10, 0xb, URZ ;  /* 0x0000000b0a0b7899 */ /* 0x000fe400080006ff */
[----:B------:R-:W-:Y:S02]  /*05a0*/  USHF.L.U32 UR10, UR10, 0x1, URZ ;  /* 0x000000010a0a7899 */ /* 0x000fe400080006ff */
[----:B-1----:R-:W-:Y:S01]  /*05b0*/  ULEA UR5, UR5, UR7, 0x18 ;  /* 0x0000000705057291 */ /* 0x002fe2000f8ec0ff */
[----:B------:R-:W1:Y:S11]  /*05c0*/  FENCE.VIEW.ASYNC.S ;  /* 0x00000000000073c6 */ /* 0x000e760000000000 */
[----:B-1----:R1:W3:Y:S01]  /*05d0*/  SYNCS.EXCH.64 URZ, [UR5], UR10 ;  /* 0x0000000a05ff75b2 */ /* 0x0022e20008000100 */
[----:B------:R1:W4:Y:S01]  /*05e0*/  SYNCS.EXCH.64 URZ, [UR5+0x70], UR10 ;  /* 0x0000700a05ff75b2 */ /* 0x0003220008000100 */
[----:B------:R1:W1:Y:S01]  /*05f0*/  SYNCS.EXCH.64 URZ, [UR5+0x8], UR10 ;  /* 0x0000080a05ff75b2 */ /* 0x0002620008000100 */
        /* <DEDUP_REMOVED lines=25> */
[----:B---34-:R-:W-:Y:S01]  /*0790*/  NOP ;  /* 0x0000000000007918 */ /* 0x018fe20000000000 */
.L_x_10:
[----:B-1----:R-:W-:Y:S05]  /*07a0*/  BSYNC.RECONVERGENT B0 ;  /* 0x0000000000007941 */ /* 0x002fea0003800200 */
.L_x_9:
[----:B------:R-:W1:Y:S01]  /*07b0*/  SHFL.IDX PT, R2, R173, RZ, 0x1f ;  /* 0x00001fffad027589 */ /* 0x000e6200000e0000 */
[----:B------:R-:W-:Y:S01]  /*07c0*/  NOP ;  /* 0x0000000000007918 */ /* 0x000fe20000000000 */
[----:B-1----:R-:W-:-:S13]  /*07d0*/  ISETP.NE.AND P0, PT, R2, 0x1, PT ;  /* 0x000000010200780c */ /* 0x002fda0003f05270 */
[----:B------:R-:W-:Y:S05]  /*07e0*/  @P0 BRA `(.L_x_11) ;  /* 0x0000000000580947 */ /* 0x000fea0003800000 */
[----:B------:R-:W1:Y:S01]  /*07f0*/  S2UR UR7, SR_CgaCtaId ;  /* 0x00000000000779c3 */ /* 0x000e620000008800 */
[----:B------:R-:W-:Y:S01]  /*0800*/  UMOV UR9, 0x400 ;  /* 0x0000040000097882 */ /* 0x000fe20000000000 */
[----:B------:R-:W-:Y:S01]  /*0810*/  UMOV UR5, 0x20 ;  /* 0x0000002000057882 */ /* 0x000fe20000000000 */
[----:B------:R-:W-:Y:S01]  /*0820*/  UMOV UR4, 0x80 ;  /* 0x0000008000047882 */ /* 0x000fe20000000000 */
[----:B------:R-:W-:-:S04]  /*0830*/  UIADD3 UR10, UPT, UPT, -UR5, 0x100000, URZ ;  /* 0x00100000050a7890 */ /* 0x000fc8000fffe1ff */
[----:B------:R-:W-:Y:S02]  /*0840*/  USHF.L.U32 UR11, UR10, 0xb, URZ ;  /* 0x0000000b0a0b7899 */ /* 0x000fe400080006ff */
[----:B------:R-:W-:Y:S02]  /*0850*/  USHF.L.U32 UR10, UR10, 0x1, URZ ;  /* 0x000000010a0a7899 */ /* 0x000fe400080006ff */
[----:B------:R-:W-:-:S04]  /*0860*/  UIADD3 UR4, UPT, UPT, -UR4, 0x100000, URZ ;  /* 0x0010000004047890 */ /* 0x000fc8000fffe1ff */
[----:B------:R-:W-:Y:S02]  /*0870*/  USHF.L.U32 UR5, UR4, 0xb, URZ ;  /* 0x0000000b04057899 */ /* 0x000fe400080006ff */
[----:B------:R-:W-:Y:S01]  /*0880*/  USHF.L.U32 UR4, UR4, 0x1, URZ ;  /* 0x0000000104047899 */ /* 0x000fe200080006ff */
[----:B------:R-:W-:Y:S01]  /*0890*/  ELECT P0, URZ, PT ;  /* 0x0000000000ff782f */ /* 0x000fe20003800000 */
[----:B-1----:R-:W-:Y:S01]  /*08a0*/  ULEA UR7, UR7, UR9, 0x18 ;  /* 0x0000000907077291 */ /* 0x002fe2000f8ec0ff */
[----:B------:R-:W1:Y:S11]  /*08b0*/  FENCE.VIEW.ASYNC.S ;  /* 0x00000000000073c6 */ /* 0x000e760000000000 */
[----:B-1----:R1:W3:Y:S01]  /*08c0*/  SYNCS.EXCH.64 URZ, [UR7+0xe0], UR10 ;  /* 0x0000e00a07ff75b2 */ /* 0x0022e20008000100 */
[----:B------:R1:W4:Y:S01]  /*08d0*/  SYNCS.EXCH.64 URZ, [UR7+0x100], UR4 ;  /* 0x0001000407ff75b2 */ /* 0x0003220008000100 */
[----:B------:R1:W1:Y:S01]  /*08e0*/  SYNCS.EXCH.64 URZ, [UR7+0xe8], UR10 ;  /* 0x0000e80a07ff75b2 */ /* 0x0002620008000100 */
[----:B------:R1:W1:Y:S01]  /*08f0*/  SYNCS.EXCH.64 URZ, [UR7+0x108], UR4 ;  /* 0x0001080407ff75b2 */ /* 0x0002620008000100 */
[----:B------:R1:W1:Y:S01]  /*0900*/  SYNCS.EXCH.64 URZ, [UR7+0xf0], UR10 ;  /* 0x0000f00a07ff75b2 */ /* 0x0002620008000100 */
[----:B------:R1:W1:Y:S01]  /*0910*/  SYNCS.EXCH.64 URZ, [UR7+0x110], UR4 ;  /* 0x0001100407ff75b2 */ /* 0x0002620008000100 */
[----:B------:R1:W1:Y:S01]  /*0920*/  SYNCS.EXCH.64 URZ, [UR7+0xf8], UR10 ;  /* 0x0000f80a07ff75b2 */ /* 0x0002620008000100 */
[----:B------:R1:W1:Y:S01]  /*0930*/  SYNCS.EXCH.64 URZ, [UR7+0x118], UR4 ;  /* 0x0001180407ff75b2 */ /* 0x0002620008000100 */
[----:B------:R-:W-:Y:S01]  /*0940*/  NOP ;  /* 0x0000000000007918 */ /* 0x000fe20000000000 */
.L_x_11:
[----:B------:R-:W2:Y:S01]  /*0950*/  SHFL.IDX PT, R2, R173, RZ, 0x1f ;  /* 0x00001fffad027589 */ /* 0x000ea200000e0000 */
[----:B------:R-:W-:Y:S01]  /*0960*/  NOP ;  /* 0x0000000000007918 */ /* 0x000fe20000000000 */
[----:B--2---:R-:W-:-:S13]  /*0970*/  ISETP.NE.AND P0, PT, R2, 0x3, PT ;  /* 0x000000030200780c */ /* 0x004fda0003f05270 */
[----:B------:R-:W-:Y:S05]  /*0980*/  @P0 BRA `(.L_x_12) ;  /* 0x0000000000300947 */ /* 0x000fea0003800000 */
[----:B-1----:R-:W1:Y:S01]  /*0990*/  S2UR UR5, SR_CgaCtaId ;  /* 0x00000000000579c3 */ /* 0x002e620000008800 */
[----:B------:R-:W-:Y:S01]  /*09a0*/  UMOV UR7, 0x400 ;  /* 0x0000040000077882 */ /* 0x000fe20000000000 */
[----:B------:R-:W-:Y:S01]  /*09b0*/  UMOV UR4, 0x20 ;  /* 0x0000002000047882 */ /* 0x000fe20000000000 */
[----:B------:R-:W-:Y:S01]  /*09c0*/  ELECT P0, URZ, PT ;  /* 0x0000000000ff782f */ /* 0x000fe20003800000 */
[----:B------:R-:W-:-:S04]  /*09d0*/  UIADD3 UR10, UPT, UPT, -UR4, 0x100000, URZ ;  /* 0x00100000040a7890 */ /* 0x000fc8000fffe1ff */
[----:B------:R-:W-:Y:S02]  /*09e0*/  USHF.L.U32 UR11, UR10, 0xb, URZ ;  /* 0x0000000b0a0b7899 */ /* 0x000fe400080006ff */
[----:B------:R-:W-:Y:S02]  /*09f0*/  USHF.L.U32 UR10, UR10, 0x1, URZ ;  /* 0x000000010a0a7899 */ /* 0x000fe400080006ff */
[----:B-1----:R-:W-:Y:S01]  /*0a00*/  ULEA UR5, UR5, UR7, 0x18 ;  /* 0x0000000705057291 */ /* 0x002fe2000f8ec0ff */
[----:B------:R-:W1:Y:S11]  /*0a10*/  FENCE.VIEW.ASYNC.S ;  /* 0x00000000000073c6 */ /* 0x000e760000000000 */
[----:B-1----:R2:W1:Y:S01]  /*0a20*/  SYNCS.EXCH.64 URZ, [UR5+0x120], UR10 ;  /* 0x0001200a05ff75b2 */ /* 0x0024620008000100 */
[----:B------:R2:W1:Y:S02]  /*0a30*/  SYNCS.EXCH.64 URZ, [UR5+0x128], UR10 ;  /* 0x0001280a05ff75b2 */ /* 0x0004640008000100 */
[----:B--2---:R-:W-:Y:S01]  /*0a40*/  NOP ;  /* 0x0000000000007918 */ /* 0x004fe20000000000 */
.L_x_12:
[----:B------:R-:W2:Y:S01]  /*0a50*/  SHFL.IDX PT, R2, R173, RZ, 0x1f ;  /* 0x00001fffad027589 */ /* 0x000ea200000e0000 */
[----:B------:R-:W-:Y:S01]  /*0a60*/  NOP ;  /* 0x0000000000007918 */ /* 0x000fe20000000000 */
[----:B--2---:R-:W-:-:S13]  /*0a70*/  ISETP.NE.AND P0, PT, R2, 0x4, PT ;  /* 0x000000040200780c */ /* 0x004fda0003f05270 */
[----:B------:R-:W-:Y:S05]  /*0a80*/  @P0 BRA `(.L_x_13) ;  /* 0x00000000004c0947 */ /* 0x000fea0003800000 */
[----:B-1----:R-:W1:Y:S01]  /*0a90*/  S2UR UR5, SR_CgaCtaId ;  /* 0x00000000000579c3 */ /* 0x002e620000008800 */
[----:B------:R-:W-:Y:S01]  /*0aa0*/  UMOV UR9, 0x100 ;  /* 0x0000010000097882 */ /* 0x000fe20000000000 */
[----:B------:R-:W-:Y:S01]  /*0ab0*/  UMOV UR7, 0x400 ;  /* 0x0000040000077882 */ /* 0x000fe20000000000 */
[----:B------:R-:W-:Y:S01]  /*0ac0*/  USEL UR9, UR9, 0xe0, UP2 ;  /* 0x000000e009097887 */ /* 0x000fe20009000000 */
[----:B------:R-:W-:Y:S01]  /*0ad0*/  UMOV UR4, 0x1 ;  /* 0x0000000100047882 */ /* 0x000fe20000000000 */
[----:B------:R-:W-:Y:S01]  /*0ae0*/  ELECT P0, URZ, PT ;  /* 0x0000000000ff782f */ /* 0x000fe20003800000 */
[----:B------:R-:W-:-:S04]  /*0af0*/  UIADD3 UR10, UPT, UPT, -UR4, 0x100000, URZ ;  /* 0x00100000040a7890 */ /* 0x000fc8000fffe1ff */
[----:B------:R-:W-:Y:S02]  /*0b00*/  USHF.L.U32 UR11, UR10, 0xb, URZ ;  /* 0x0000000b0a0b7899 */ /* 0x000fe400080006ff */
[----:B------:R-:W-:Y:S02]  /*0b10*/  USHF.L.U32 UR10, UR10, 0x1, URZ ;  /* 0x000000010a0a7899 */ /* 0x000fe400080006ff */
[----:B------:R-:W-:-:S04]  /*0b20*/  UIADD3 UR12, UPT, UPT, -UR9, 0x100000, URZ ;  /* 0x00100000090c7890 */ /* 0x000fc8000fffe1ff */
[----:B------:R-:W-:Y:S02]  /*0b30*/  USHF.L.U32 UR13, UR12, 0xb, URZ ;  /* 0x0000000b0c0d7899 */ /* 0x000fe400080006ff */
[----:B------:R-:W-:Y:S02]  /*0b40*/  USHF.L.U32 UR12, UR12, 0x1, URZ ;  /* 0x000000010c0c7899 */ /* 0x000fe400080006ff */
[----:B-1----:R-:W-:Y:S01]  /*0b50*/  ULEA UR5, UR5, UR7, 0x18 ;  /* 0x0000000705057291 */ /* 0x002fe2000f8ec0ff */
[----:B------:R-:W1:Y:S11]  /*0b60*/  FENCE.VIEW.ASYNC.S ;  /* 0x00000000000073c6 */ /* 0x000e760000000000 */
[----:B-1----:R2:W1:Y:S01]  /*0b70*/  SYNCS.EXCH.64 URZ, [UR5+0x130], UR10 ;  /* 0x0001300a05ff75b2 */ /* 0x0024620008000100 */
[----:B------:R2:W1:Y:S01]  /*0b80*/  SYNCS.EXCH.64 URZ, [UR5+0x140], UR12 ;  /* 0x0001400c05ff75b2 */ /* 0x0004620008000100 */
[----:B------:R2:W1:Y:S01]  /*0b90*/  SYNCS.EXCH.64 URZ, [UR5+0x138], UR10 ;  /* 0x0001380a05ff75b2 */ /* 0x0004620008000100 */
[----:B------:R2:W1:Y:S02]  /*0ba0*/  SYNCS.EXCH.64 URZ, [UR5+0x148], UR12 ;  /* 0x0001480c05ff75b2 */ /* 0x0004640008000100 */
[----:B--2---:R-:W-:Y:S01]  /*0bb0*/  NOP ;  /* 0x0000000000007918 */ /* 0x004fe20000000000 */
.L_x_13:
[----:B------:R-:W2:Y:S01]  /*0bc0*/  SHFL.IDX PT, R2, R173, RZ, 0x1f ;  /* 0x00001fffad027589 */ /* 0x000ea200000e0000 */
[----:B------:R-:W-:Y:S01]  /*0bd0*/  NOP ;  /* 0x0000000000007918 */ /* 0x000fe20000000000 */
[----:B--2---:R-:W-:-:S13]  /*0be0*/  ISETP.NE.AND P0, PT, R2, 0x5, PT ;  /* 0x000000050200780c */ /* 0x004fda0003f05270 */
[----:B------:R-:W-:Y:S05]  /*0bf0*/  @P0 BRA `(.L_x_14) ;  /* 0x0000000000480947 */ /* 0x000fea0003800000 */
[----:B-1----:R-:W1:Y:S01]  /*0c00*/  S2UR UR7, SR_CgaCtaId ;  /* 0x00000000000779c3 */ /* 0x002e620000008800 */
        /* <DEDUP_REMOVED lines=12> */
[----:B-1----:R2:W1:Y:S01]  /*0cd0*/  SYNCS.EXCH.64 URZ, [UR7+0x150], UR10 ;  /* 0x0001500a07ff75b2 */ /* 0x0024620008000100 */
[----:B------:R2:W1:Y:S01]  /*0ce0*/  SYNCS.EXCH.64 URZ, [UR7+0x160], UR4 ;  /* 0x0001600407ff75b2 */ /* 0x0004620008000100 */
[----:B------:R2:W1:Y:S01]  /*0cf0*/  SYNCS.EXCH.64 URZ, [UR7+0x158], UR10 ;  /* 0x0001580a07ff75b2 */ /* 0x0004620008000100 */
[----:B------:R2:W1:Y:S02]  /*0d00*/  SYNCS.EXCH.64 URZ, [UR7+0x168], UR4 ;  /* 0x0001680407ff75b2 */ /* 0x0004640008000100 */
[----:B--2---:R-:W-:Y:S01]  /*0d10*/  NOP ;  /* 0x0000000000007918 */ /* 0x004fe20000000000 */
.L_x_14:
        /* <DEDUP_REMOVED lines=18> */
.L_x_15:
[----:B-1----:R-:W1:Y:S01]  /*0e40*/  S2UR UR5, SR_CTAID.X ;  /* 0x00000000000579c3 */ /* 0x002e620000002500 */
[----:B------:R-:W-:-:S05]  /*0e50*/  CS2R.32 R170, SR_CgaSize ;  /* 0x0000000000aa7805 */ /* 0x000fca0000008a00 */
[----:B------:R-:W-:-:S05]  /*0e60*/  IMAD R170, R170, -0xa0, RZ ;  /* 0xffffff60aaaa7824 */ /* 0x000fca00078e02ff */
[----:B------:R-:W-:-:S14]  /*0e70*/  R2UR UR9, R170 ;  /* 0x00000000aa0972ca */ /* 0x000fdc00000e0000 */
[----:B------:R-:W2:Y:S01]  /*0e80*/  LDCU UR9, c[0x0][UR9+0x2b0] ;  /* 0x00005600090977ac */ /* 0x000ea20008000800 */
[----:B------:R-:W-:Y:S01]  /*0e90*/  NOP ;  /* 0x0000000000007918 */ /* 0x000fe20000000000 */
[----:B------:R-:W-:-:S05]  /*0ea0*/  CS2R.32 R170, SR_CgaSize ;  /* 0x0000000000aa7805 */ /* 0x000fca0000008a00 */
[----:B------:R-:W-:-:S05]  /*0eb0*/  IMAD R170, R170, -0xa0, RZ ;  /* 0xffffff60aaaa7824 */ /* 0x000fca00078e02ff */
[----:B------:R-:W-:-:S14]  /*0ec0*/  R2UR UR7, R170 ;  /* 0x00000000aa0772ca */ /* 0x000fdc00000e0000 */
[----:B------:R-:W3:Y:S01]  /*0ed0*/  LDCU UR7, c[0x0][UR7+0x2b4] ;  /* 0x00005680070777ac */ /* 0x000ee20008000800 */
[----:B------:R-:W4:Y:S08]  /*0ee0*/  S2UR UR4, SR_CTAID.Y ;  /* 0x00000000000479c3 */ /* 0x000f300000002600 */
[----:B------:R-:W3:Y:S01]  /*0ef0*/  LDC R9, c[0x0][0xb24] ;  /* 0x0002c900ff097b82 */ /* 0x000ee20000000800 */
[----:B-1----:R-:W-:-:S02]  /*0f00*/  I2FP.F32.U32 R5, UR5 ;  /* 0x0000000500057c45 */ /* 0x002fc40008201000 */
[----:B------:R-:W-:-:S05]  /*0f10*/  CS2R.32 R3, SR_CgaSize ;  /* 0x0000000000037805 */ /* 0x000fca0000008a00 */
[----:B------:R-:W-:-:S06]  /*0f20*/  IMAD R3, R3, -0xa0, RZ ;  /* 0xffffff6003037824 */ /* 0x000fcc00078e02ff */
[----:B------:R-:W1:Y:S01]  /*0f30*/  LDC R3, c[0x0][R3+0x2a0] ;  /* 0x0000a80003037b82 */ /* 0x000e620000000800 */
[----:B------:R-:W-:Y:S01]  /*0f40*/  MOV R21, UR5 ;  /* 0x0000000500157c02 */ /* 0x000fe20008000f00 */
[----:B--2---:R-:W-:Y:S01]  /*0f50*/  FMUL R5, R5, UR9 ;  /* 0x0000000905057c20 */ /* 0x004fe20008400000 */
[----:B----4-:R-:W-:Y:S02]  /*0f60*/  I2FP.F32.U32 R4, UR4 ;  /* 0x0000000400047c45 */ /* 0x010fe40008201000 */
[----:B------:R-:W-:-:S05]  /*0f70*/  CS2R.32 R2, SR_CgaSize ;  /* 0x0000000000027805 */ /* 0x000fca0000008a00 */
[----:B------:R-:W-:-:S06]  /*0f80*/  IMAD R2, R2, -0xa0, RZ ;  /* 0xffffff6002027824 */ /* 0x000fcc00078e02ff */
[----:B------:R-:W2:Y:S01]  /*0f90*/  LDC R2, c[0x0][R2+0x2a4] ;  /* 0x0000a90002027b82 */ /* 0x000ea20000000800 */
[----:B------:R-:W4:Y:S01]  /*0fa0*/  F2I.U32.TRUNC.NTZ R170, R5 ;  /* 0x0000000500aa7305 */ /* 0x000f22000020f000 */
[----:B------:R-:W-:Y:S01]  /*0fb0*/  MOV R20, UR4 ;  /* 0x0000000400147c02 */ /* 0x000fe20008000f00 */
[----:B---3--:R-:W-:-:S05]  /*0fc0*/  FMUL R4, R4, UR7 ;  /* 0x0000000704047c20 */ /* 0x008fca0008400000 */
[----:B------:R-:W-:Y:S01]  /*0fd0*/  BAR.SYNC.DEFER_BLOCKING 0x0 ;  /* 0x0000000000007b1d */ /* 0x000fe20000010000 */
[----:B------:R-:W-:-:S05]  /*0fe0*/  ISETP.GE.AND P0, PT, R9, 0x1, PT ;  /* 0x000000010900780c */ /* 0x000fca0003f06270 */
[----:B------:R-:W3:Y:S02]  /*0ff0*/  F2I.U32.TRUNC.NTZ R147, R4 ;  /* 0x0000000400937305 */ /* 0x000ee4000020f000 */
[----:B------:R-:W2:Y:S01]  /*1000*/  S2UR UR36, SR_CTAID.Z ;  /* 0x00000000002479c3 */ /* 0x000ea20000002700 */
[----:B----4-:R-:W-:-:S05]  /*1010*/  IADD3 R170, PT, PT, -R170, RZ, RZ ;  /* 0x000000ffaaaa7210 */ /* 0x010fca0007ffe1ff */
[----:B-1----:R-:W-:Y:S01]  /*1020*/  IMAD R170, R3, R170, UR5 ;  /* 0x0000000503aa7e24 */ /* 0x002fe2000f8e02aa */
[----:B---3--:R-:W-:-:S05]  /*1030*/  IADD3 R147, PT, PT, -R147, RZ, RZ ;  /* 0x000000ff93937210 */ /* 0x008fca0007ffe1ff */
[----:B--2---:R-:W-:Y:S01]  /*1040*/  IMAD R147, R2, R147, UR4 ;  /* 0x0000000402937e24 */ /* 0x004fe2000f8e0293 */
[----:B------:R-:W-:Y:S06]  /*1050*/  @!P0 BRA `(.L_x_16) ;  /* 0x0000000000b88947 */ /* 0x000fec0003800000 */
[----:B------:R-:W1:Y:S01]  /*1060*/  LDC.64 R4, c[0x0][0xb18] ;  /* 0x0002c600ff047b82 */ /* 0x000e620000000a00 */
[----:B------:R-:W-:-:S07]  /*1070*/  ISETP.NE.AND P0, PT, R9, 0x1, PT ;  /* 0x000000010900780c */ /* 0x000fce0003f05270 */
[----:B------:R-:W2:Y:S08]  /*1080*/  LDC R10, c[0x0][0xb0c] ;  /* 0x0002c300ff0a7b82 */ /* 0x000eb00000000800 */
[----:B------:R-:W3:Y:S08]  /*1090*/  LDC R11, c[0x0][0x370] ;  /* 0x0000dc00ff0b7b82 */ /* 0x000ef00000000800 */
[----:B------:R-:W4:Y:S01]  /*10a0*/  LDC R12, c[0x0][0x374] ;  /* 0x0000dd00ff0c7b82 */ /* 0x000f220000000800 */
[----:B-1----:R-:W-:-:S07]  /*10b0*/  ISETP.NE.AND P1, PT, R4, 0x1, PT ;  /* 0x000000010400780c */ /* 0x002fce0003f25270 */
[----:B------:R-:W3:Y:S01]  /*10c0*/  LDC.64 R6, c[0x0][0xb10] ;  /* 0x0002c400ff067b82 */ /* 0x000ee20000000a00 */
[----:B--2---:R-:W-:-:S07]  /*10d0*/  ISETP.NE.AND P2, PT, R10, 0x1, PT ;  /* 0x000000010a00780c */ /* 0x004fce0003f45270 */
[----:B------:R-:W1:Y:S08]  /*10e0*/  LDC R8, c[0x0][0xb20] ;  /* 0x0002c800ff087b82 */ /* 0x000e700000000800 */
[----:B------:R-:W2:Y:S01]  /*10f0*/  LDC.64 R2, c[0x0][0xb28] ;  /* 0x0002ca00ff027b82 */ /* 0x000ea20000000a00 */
[----:B----4-:R-:W-:-:S04]  /*1100*/  IMAD.HI.U32 R13, R12, R5, RZ ;  /* 0x000000050c0d7227 */ /* 0x010fc800078e00ff */
[----:B------:R-:W-:-:S04]  /*1110*/  IMAD.HI.U32 R5, R20, R5, RZ ;  /* 0x0000000514057227 */ /* 0x000fc800078e00ff */
[----:B---3--:R-:W-:-:S04]  /*1120*/  IMAD.HI.U32 R14, R11, R6, RZ ;  /* 0x000000060b0e7227 */ /* 0x008fc800078e00ff */
[C---:B------:R-:W-:Y:S01]  /*1130*/  IMAD.HI.U32 R16, R21.reuse, R6, RZ ;  /* 0x0000000615107227 */ /* 0x040fe200078e00ff */
[-C--:B------:R-:W-:Y:S02]  /*1140*/  @P2 SHF.R.U32.HI R11, RZ, R7.reuse, R14 ;  /* 0x00000007ff0b2219 */ /* 0x080fe4000001160e */
[-C--:B-1----:R-:W-:Y:S02]  /*1150*/  @P1 SHF.R.U32.HI R12, RZ, R8.reuse, R13 ;  /* 0x00000008ff0c1219 */ /* 0x082fe4000001160d */
[----:B------:R-:W-:Y:S02]  /*1160*/  SHF.R.U32.HI R5, RZ, R8, R5 ;  /* 0x00000008ff057219 */ /* 0x000fe40000011605 */
[----:B------:R-:W-:Y:S02]  /*1170*/  SHF.R.U32.HI R16, RZ, R7, R16 ;  /* 0x00000007ff107219 */ /* 0x000fe40000011610 */
[----:B------:R-:W-:Y:S01]  /*1180*/  SEL R5, R20, R5, !P1 ;  /* 0x0000000514057207 */ /* 0x000fe20004800000 */
[----:B--2---:R-:W-:Y:S01]  /*1190*/  IMAD.HI.U32 R14, R12, R2, RZ ;  /* 0x000000020c0e7227 */ /* 0x004fe200078e00ff */
[----:B------:R-:W-:-:S02]  /*11a0*/  SEL R7, R21, R16, !P2 ;  /* 0x0000001015077207 */ /* 0x000fc40005000000 */
[----:B------:R-:W-:Y:S01]  /*11b0*/  IADD3 R13, PT, PT, -R5, RZ, RZ ;  /* 0x000000ff050d7210 */ /* 0x000fe20007ffe1ff */
[----:B------:R-:W-:Y:S01]  /*11c0*/  IMAD.HI.U32 R6, R11, R2, RZ ;  /* 0x000000020b067227 */ /* 0x000fe200078e00ff */
[----:B------:R-:W-:-:S03]  /*11d0*/  @P0 SHF.R.U32.HI R12, RZ, R3, R14 ;  /* 0x00000003ff0c0219 */ /* 0x000fc6000001160e */
[----:B------:R-:W-:Y:S01]  /*11e0*/  IMAD R13, R4, R13, R20 ;  /* 0x0000000d040d7224 */ /* 0x000fe200078e0214 */
[----:B------:R-:W-:Y:S01]  /*11f0*/  @P0 SHF.R.U32.HI R11, RZ, R3, R6 ;  /* 0x00000003ff0b0219 */ /* 0x000fe20000011606 */
[----:B------:R-:W-:-:S04]  /*1200*/  IMAD R12, R12, R9, RZ ;  /* 0x000000090c0c7224 */ /* 0x000fc800078e02ff */
[----:B------:R-:W-:Y:S01]  /*1210*/  IMAD R6, R11, R9, RZ ;  /* 0x000000090b067224 */ /* 0x000fe200078e02ff */
[----:B------:R-:W-:-:S04]  /*1220*/  ISETP.GE.AND P1, PT, R5, R12, PT ;  /* 0x0000000c0500720c */ /* 0x000fc80003f26270 */
[----:B------:R-:W-:Y:S01]  /*1230*/  ISETP.GE.OR P1, PT, R7, R6, P1 ;  /* 0x000000060700720c */ /* 0x000fe20000f26670 */
[----:B------:R-:W-:-:S05]  /*1240*/  IMAD.HI.U32 R6, R5, R2, RZ ;  /* 0x0000000205067227 */ /* 0x000fca00078e00ff */
[----:B------:R-:W-:-:S04]  /*1250*/  SHF.R.U32.HI R6, RZ, R3, R6 ;  /* 0x00000003ff067219 */ /* 0x000fc80000011606 */
[----:B------:R-:W-:-:S03]  /*1260*/  SEL R6, R5, R6, !P0 ;  /* 0x0000000605067207 */ /* 0x000fc60004000000 */
[----:B------:R-:W-:Y:S01]  /*1270*/  @!P1 IMAD.HI.U32 R8, R7, R2, RZ ;  /* 0x0000000207089227 */ /* 0x000fe200078e00ff */
[----:B------:R-:W-:-:S04]  /*1280*/  IADD3 R2, PT, PT, -R6, RZ, RZ ;  /* 0x000000ff06027210 */ /* 0x000fc80007ffe1ff */
[----:B------:R-:W-:Y:S01]  /*1290*/  @!P1 SHF.R.U32.HI R8, RZ, R3, R8 ;  /* 0x00000003ff089219 */ /* 0x000fe20000011608 */
[----:B------:R-:W-:-:S03]  /*12a0*/  IMAD R2, R9, R2, R5 ;  /* 0x0000000209027224 */ /* 0x000fc600078e0205 */
[----:B------:R-:W-:-:S05]  /*12b0*/  @!P1 SEL R3, R7, R8, !P0 ;  /* 0x0000000807039207 */ /* 0x000fca0004000000 */
[--C-:B------:R-:W-:Y:S02]  /*12c0*/  @!P1 IMAD.IADD R6, R6, 0x1, -R3.reuse ;  /* 0x0000000106069824 */ /* 0x100fe400078e0a03 */
[----:B------:R-:W-:Y:S01]  /*12d0*/  @!P1 IMAD R3, R2, R11, R3 ;  /* 0x0000000b02039224 */ /* 0x000fe200078e0203 */
[----:B------:R-:W-:Y:S01]  /*12e0*/  IADD3 R2, PT, PT, -R7, RZ, RZ ;  /* 0x000000ff07027210 */ /* 0x000fe20007ffe1ff */
[----:B------:R-:W-:Y:S02]  /*12f0*/  @!P1 IMAD R5, R6, R9, R7 ;  /* 0x0000000906059224 */ /* 0x000fe400078e0207 */
[----:B------:R-:W-:Y:S02]  /*1300*/  @!P1 IMAD.MOV.U32 R7, RZ, RZ, R3 ;  /* 0x000000ffff079224 */ /* 0x000fe400078e0003 */
[----:B------:R-:W-:Y:S02]  /*1310*/  IMAD R2, R10, R2, R21 ;  /* 0x000000020a027224 */ /* 0x000fe400078e0215 */
[----:B------:R-:W-:-:S02]  /*1320*/  IMAD R20, R5, R4, R13 ;  /* 0x0000000405147224 */ /* 0x000fc400078e020d */
[----:B------:R-:W-:Y:S02]  /*1330*/  IMAD R21, R7, R10, R2 ;  /* 0x0000000a07157224 */ /* 0x000fe400078e0202 */
.L_x_16:
[----:B------:R-:W1:Y:S01]  /*1340*/  LDCU UR4, c[0x0][0xb30] ;  /* 0x00016600ff0477ac */ /* 0x000e620008000800 */
[----:B------:R-:W2:Y:S08]  /*1350*/  S2UR UR37, SR_CgaCtaId ;  /* 0x00000000002579c3 */ /* 0x000eb00000008800 */
[----:B------:R-:W3:Y:S01]  /*1360*/  LDC R72, c[0x0][0xb24] ;  /* 0x0002c900ff487b82 */ /* 0x000ee20000000800 */
[----:B-1----:R-:W-:-:S09]  /*1370*/  UISETP.NE.AND UP1, UPT, UR4, 0x1, UPT ;  /* 0x000000010400788c */ /* 0x002fd2000bf25270 */
[----:B--2---:R-:W-:Y:S05]  /*1380*/  BRA.U UP1, `(.L_x_17) ;  /* 0x0000000101407547 */ /* 0x004fea000b800000 */
[----:B------:R-:W1:Y:S08]  /*1390*/  LDC.64 R4, c[0x0][0xb10] ;  /* 0x0002c400ff047b82 */ /* 0x000e700000000a00 */
[----:B------:R-:W2:Y:S08]  /*13a0*/  LDC.64 R2, c[0x0][0xb18] ;  /* 0x0002c600ff027b82 */ /* 0x000eb00000000a00 */
[----:B------:R-:W4:Y:S08]  /*13b0*/  LDC R6, c[0x0][0xb20] ;  /* 0x0002c800ff067b82 */ /* 0x000f300000000800 */
[----:B------:R-:W3:Y:S01]  /*13c0*/  LDC R8, c[0x0][0xb0c] ;  /* 0x0002c300ff087b82 */ /* 0x000ee20000000800 */
[----:B-1----:R-:W-:-:S05]  /*13d0*/  IMAD.HI.U32 R4, R21, R4, RZ ;  /* 0x0000000415047227 */ /* 0x002fca00078e00ff */
[----:B------:R-:W-:Y:S01]  /*13e0*/  SHF.R.U32.HI R4, RZ, R5, R4 ;  /* 0x00000005ff047219 */ /* 0x000fe20000011604 */
[----:B--2---:R-:W-:Y:S01]  /*13f0*/  IMAD.HI.U32 R3, R20, R3, RZ ;  /* 0x0000000314037227 */ /* 0x004fe200078e00ff */
[----:B------:R-:W-:-:S04]  /*1400*/  ISETP.NE.AND P0, PT, R2, 0x1, PT ;  /* 0x000000010200780c */ /* 0x000fc80003f05270 */
[----:B----4-:R-:W-:-:S04]  /*1410*/  SHF.R.U32.HI R3, RZ, R6, R3 ;  /* 0x00000006ff037219 */ /* 0x010fc80000011603 */
[----:B------:R-:W-:Y:S02]  /*1420*/  SEL R3, R20, R3, !P0 ;  /* 0x0000000314037207 */ /* 0x000fe40004000000 */
[----:B---3--:R-:W-:-:S04]  /*1430*/  ISETP.NE.AND P1, PT, R8, 0x1, PT ;  /* 0x000000010800780c */ /* 0x008fc80003f25270 */
[----:B------:R-:W-:-:S05]  /*1440*/  SEL R4, R21, R4, !P1 ;  /* 0x0000000415047207 */ /* 0x000fca0004800000 */
[----:B------:R-:W-:Y:S02]  /*1450*/  IMAD.IADD R5, R3, 0x1, -R4 ;  /* 0x0000000103057824 */ /* 0x000fe400078e0a04 */
[----:B------:R-:W-:Y:S02]  /*1460*/  IMAD.IADD R3, R4, 0x1, -R3 ;  /* 0x0000000104037824 */ /* 0x000fe400078e0a03 */
[----:B------:R-:W-:Y:S02]  /*1470*/  IMAD R21, R5, R8, R21 ;  /* 0x0000000805157224 */ /* 0x000fe400078e0215 */
[----:B------:R-:W-:-:S07]  /*1480*/  IMAD R20, R3, R2, R20 ;  /* 0x0000000203147224 */ /* 0x000fce00078e0214 */
.L_x_17:
[----:B------:R-:W-:Y:S01]  /*1490*/  BAR.SYNC.DEFER_BLOCKING 0x0 ;  /* 0x0000000000007b1d */ /* 0x000fe20000010000 */
[----:B------:R-:W-:Y:S01]  /*14a0*/  UISETP.NE.AND UP1, UPT, UR8, 0x2, UPT ;  /* 0x000000020800788c */ /* 0x000fe2000bf25270 */
[----:B------:R-:W-:Y:S02]  /*14b0*/  ISETP.NE.OR P5, PT, R0, 0x2, !P5 ;  /* 0x000000020000780c */ /* 0x000fe40006fa5670 */
[----:B------:R-:W-:-:S06]  /*14c0*/  LOP3.LUT R2, R185, 0x1f, RZ, 0xc0, !PT ;  /* 0x0000001fb9027812 */ /* 0x000fcc00078ec0ff */
[----:B------:R-:W-:Y:S05]  /*14d0*/  BRA.U UP1, `(.L_x_18) ;  /* 0x0000001501c47547 */ /* 0x000fea000b800000 */
[----:B------:R-:W1:Y:S01]  /*14e0*/  LDCU UR13, c[0x0][0x38c] ;  /* 0x00007180ff0d77ac */ /* 0x000e620008000800 */
[----:B------:R-:W2:Y:S01]  /*14f0*/  LDC R9, c[0x0][0x370] ;  /* 0x0000dc00ff097b82 */ /* 0x000ea20000000800 */
[----:B------:R-:W-:Y:S01]  /*1500*/  PLOP3.LUT P1, PT, PT, PT, UP2, 0x80, 0x8 ;  /* 0x000000000008781c */ /* 0x000fe20003f2f028 */
[----:B------:R-:W-:Y:S01]  /*1510*/  IMAD.MOV.U32 R15, RZ, RZ, 0x1 ;  /* 0x00000001ff0f7424 */ /* 0x000fe200078e00ff */
[----:B------:R-:W-:Y:S01]  /*1520*/  ISETP.EQ.OR P4, PT, R2, RZ, P5 ;  /* 0x000000ff0200720c */ /* 0x000fe20002f82670 */
[----:B------:R-:W-:Y:S01]  /*1530*/  IMAD.MOV.U32 R14, RZ, RZ, RZ ;  /* 0x000000ffff0e7224 */ /* 0x000fe200078e00ff */
[----:B------:R-:W-:Y:S02]  /*1540*/  PLOP3.LUT P1, PT, P1, PT, PT, 0x8, 0x80 ;  /* 0x000000000080781c */ /* 0x000fe40000f2e170 */
[----:B------:R-:W-:Y:S01]  /*1550*/  CS2R R12, SRZ ;  /* 0x00000000000c7805 */ /* 0x000fe2000001ff00 */
[----:B------:R-:W-:Y:S01]  /*1560*/  IMAD.MOV.U32 R10, RZ, RZ, 0x1 ;  /* 0x00000001ff0a7424 */ /* 0x000fe200078e00ff */
[----:B------:R-:W4:Y:S01]  /*1570*/  LDC R0, c[0x0][0x374] ;  /* 0x0000dd00ff007b82 */ /* 0x000f220000000800 */
[----:B------:R-:W2:Y:S01]  /*1580*/  LDCU.64 UR22, c[0x0][0x348] ;  /* 0x00006900ff1677ac */ /* 0x000ea20008000a00 */
[----:B------:R-:W-:Y:S01]  /*1590*/  UMOV UR6, URZ ;  /* 0x000000ff00067c82 */ /* 0x000fe20008000000 */
[----:B-1----:R-:W-:-:S04]  /*15a0*/  UIADD3 UR5, UPT, UPT, UR13, 0x1f, URZ ;  /* 0x0000001f0d057890 */ /* 0x002fc8000fffe0ff */
[----:B------:R-:W-:-:S04]  /*15b0*/  USHF.R.S32.HI UR4, URZ, 0x1f, UR5 ;  /* 0x0000001fff047899 */ /* 0x000fc80008011405 */
[----:B------:R-:W-:-:S04]  /*15c0*/  ULEA.HI UR4, UR4, UR5, URZ, 0x5 ;  /* 0x0000000504047291 */ /* 0x000fc8000f8f28ff */
[----:B------:R-:W-:Y:S02]  /*15d0*/  USHF.R.S32.HI UR15, URZ, 0x5, UR4 ;  /* 0x00000005ff0f7899 */ /* 0x000fe40008011404 */
[----:B------:R-:W-:Y:S02]  /*15e0*/  UIADD3 UR4, UPT, UPT, UR13, -0x1, URZ ;  /* 0xffffffff0d047890 */ /* 0x000fe4000fffe0ff */
[----:B------:R-:W-:Y:S02]  /*15f0*/  UISETP.LT.U32.AND UP0, UPT, UR15, 0xe, UPT ;  /* 0x0000000e0f00788c */ /* 0x000fe4000bf01070 */
[----:B------:R-:W-:Y:S02]  /*1600*/  UISETP.GE.U32.AND UP1, UPT, UR4, -0x3f, UPT ;  /* 0xffffffc10400788c */ /* 0x000fe4000bf26070 */
[----:B------:R-:W-:Y:S02]  /*1610*/  USEL UR14, UR15, 0xe, UP0 ;  /* 0x0000000e0f0e7887 */ /* 0x000fe40008000000 */
[----:B------:R-:W-:-:S02]  /*1620*/  UIADD3 UR13, UPT, UPT, UR13, 0x3e, URZ ;  /* 0x0000003e0d0d7890 */ /* 0x000fc4000fffe0ff */
[----:B------:R-:W-:Y:S02]  /*1630*/  UIADD3 UR5, UPT, UPT, UR14, -0x1, URZ ;  /* 0xffffffff0e057890 */ /* 0x000fe4000fffe0ff */
[----:B------:R-:W-:-:S03]  /*1640*/  UIADD3 UR7, UPT, UPT, UR15, -UR14, URZ ;  /* 0x8000000e0f077290 */ /* 0x000fc6000fffe0ff */
[----:B------:R-:W-:-:S04]  /*1650*/  @UP1 UIADD3 UR5, UPT, UPT, UR14, URZ, URZ ;  /* 0x000000ff0e051290 */ /* 0x000fc8000fffe0ff */
[----:B--2---:R-:W-:-:S12]  /*1660*/  UIADD3 UR5, UPT, UPT, UR5, 0x1, URZ ;  /* 0x0000000105057890 */ /* 0x004fd8000fffe0ff */
.L_x_36:
[----:B------:R-:W-:Y:S01]  /*1670*/  UISETP.NE.AND UP0, UPT, UR37, URZ, UPT ;  /* 0x000000ff2500728c */ /* 0x000fe2000bf05270 */
[----:B------:R-:W1:Y:S08]  /*1680*/  S2UR UR37, SR_CgaCtaId ;  /* 0x00000000002579c3 */ /* 0x000e700000008800 */
[----:B------:R-:W-:Y:S05]  /*1690*/  BRA.U UP0, `(.L_x_19) ;  /* 0x0000000100347547 */ /* 0x000fea000b800000 */
[----:B------:R-:W2:Y:S01]  /*16a0*/  S2R R2, SR_CgaCtaId ;  /* 0x0000000000027919 */ /* 0x000ea20000008800 */
[----:B------:R-:W-:-:S04]  /*16b0*/  MOV R3, 0x400 ;  /* 0x0000040000037802 */ /* 0x000fc80000000f00 */
[----:B--2---:R-:W-:Y:S02]  /*16c0*/  LEA R3, R2, R3, 0x18 ;  /* 0x0000000302037211 */ /* 0x004fe400078ec0ff */
[----:B------:R-:W-:-:S03]  /*16d0*/  SHF.L.U32 R2, R10, 0x1f, RZ ;  /* 0x0000001f0a027819 */ /* 0x000fc600000006ff */
[----:B------:R-:W-:-:S04]  /*16e0*/  IMAD R3, R12, 0x8, R3 ;  /* 0x000000080c037824 */ /* 0x000fc800078e0203 */
[----:B------:R-:W2:Y:S02]  /*16f0*/  SYNCS.PHASECHK.TRANS64.TRYWAIT P0, [R3+URZ+0x180], R2 ;  /* 0x00018002030075a7 */ /* 0x000ea400080011ff */
[----:B--2---:R-:W-:Y:S05]  /*1700*/  @!P0 BRA `(.L_x_20) ;  /* 0x0000009c00a08947 */ /* 0x004fea0003800000 */
.L_x_137:
[----:B------:R-:W-:Y:S01]  /*1710*/  VIADD R12, R12, 0x1 ;  /* 0x000000010c0c7836 */ /* 0x000fe20000000000 */
[----:B------:R2:W-:Y:S04]  /*1720*/  SYNCS.ARRIVE.TRANS64.A1T0 RZ, [R3+URZ+0x170], RZ ;  /* 0x000170ff03ff79a7 */ /* 0x0005e800081000ff */
[----:B------:R-:W-:-:S04]  /*1730*/  ISETP.NE.AND P0, PT, R12, 0x2, PT ;  /* 0x000000020c00780c */ /* 0x000fc80003f05270 */
[----:B------:R-:W-:Y:S02]  /*1740*/  SEL R12, R12, RZ, P0 ;  /* 0x000000ff0c0c7207 */ /* 0x000fe40000000000 */
[----:B--2---:R-:W-:-:S04]  /*1750*/  SEL R3, RZ, 0x1, P0 ;  /* 0x00000001ff037807 */ /* 0x004fc80000000000 */
[----:B------:R-:W-:-:S07]  /*1760*/  LOP3.LUT R10, R10, R3, RZ, 0x3c, !PT ;  /* 0x000000030a0a7212 */ /* 0x000fce00078e3cff */
.L_x_19:
[----:B------:R-:W-:Y:S01]  /*1770*/  UMOV UR4, 0x400 ;  /* 0x0000040000047882 */ /* 0x000fe20000000000 */
[----:B------:R-:W-:Y:S01]  /*1780*/  SHF.L.U32 R2, R15, 0x1f, RZ ;  /* 0x0000001f0f027819 */ /* 0x000fe200000006ff */
[----:B-1----:R-:W-:Y:S01]  /*1790*/  ULEA UR4, UR37, UR4, 0x18 ;  /* 0x0000000425047291 */ /* 0x002fe2000f8ec0ff */
[----:B------:R-:W-:Y:S01]  /*17a0*/  R2UR UR35, R21 ;  /* 0x00000000152372ca */ /* 0x000fe200000e0000 */
[----:B------:R-:W-:Y:S01]  /*17b0*/  UISETP.GE.U32.AND UP0, UPT, UR13, 0x3f, UPT ;  /* 0x0000003f0d00788c */ /* 0x000fe2000bf06070 */
[----:B------:R-:W-:Y:S01]  /*17c0*/  R2UR UR11, R20 ;  /* 0x00000000140b72ca */ /* 0x000fe200000e0000 */
[----:B------:R-:W-:Y:S01]  /*17d0*/  ULEA UR8, UR6, UR4, 0x3 ;  /* 0x0000000406087291 */ /* 0x000fe2000f8e18ff */
[----:B------:R-:W-:-:S08]  /*17e0*/  UMOV UR24, URZ ;  /* 0x000000ff00187c82 */ /* 0x000fd00008000000 */
[----:B------:R1:W2:Y:S01]  /*17f0*/  SYNCS.PHASECHK.TRANS64.TRYWAIT P0, [UR8+0x70], R2 ;  /* 0x00007002ff0075a7 */ /* 0x0002a20008001108 */
[----:B------:R-:W-:Y:S02]  /*1800*/  USHF.L.U32 UR35, UR35, 0x7, URZ ;  /* 0x0000000723237899 */ /* 0x000fe400080006ff */
[----:B------:R-:W-:Y:S01]  /*1810*/  USHF.L.U32 UR11, UR11, 0x8, URZ ;  /* 0x000000080b0b7899 */ /* 0x000fe200080006ff */
[----:B------:R-:W-:Y:S11]  /*1820*/  BRA.U !UP0, `(.L_x_21) ;  /* 0x0000000108a87547 */ /* 0x000ff6000b800000 */
[----:B------:R-:W-:Y:S01]  /*1830*/  UMOV UR16, URZ ;  /* 0x000000ff00107c82 */ /* 0x000fe20008000000 */
[----:B------:R-:W-:-:S05]  /*1840*/  UMOV UR17, UR6 ;  /* 0x0000000600117c82 */ /* 0x000fca0008000000 */
.L_x_26:
[----:B-1----:R-:W-:Y:S01]  /*1850*/  ULEA UR33, UR17, UR4, 0x3 ;  /* 0x0000000411217291 */ /* 0x002fe2000f8e18ff */
[----:B--2---:R-:W-:Y:S01]  /*1860*/  @!P5 MOV R3, 0x3000 ;  /* 0x000030000003d802 */ /* 0x004fe20000000f00 */
[----:B--2---:R-:W-:Y:S10]  /*1870*/  @P0 BRA `(.L_x_22) ;  /* 0x00000000000c0947 */ /* 0x004ff40003800000 */
[----:B------:R-:W-:-:S04]  /*1880*/  SHF.L.U32 R5, R15, 0x1f, RZ ;  /* 0x0000001f0f057819 */ /* 0x000fc800000006ff */
[----:B------:R-:W2:Y:S02]  /*1890*/  SYNCS.PHASECHK.TRANS64.TRYWAIT P0, [UR33+0x70], R5 ;  /* 0x00007005ff0075a7 */ /* 0x000ea40008001121 */
[----:B--2---:R-:W-:Y:S05]  /*18a0*/  @!P0 BRA `(.L_x_23) ;  /* 0x0000009c004c8947 */ /* 0x004fea0003800000 */
.L_x_22:
[----:B------:R2:W-:Y:S01]  /*18b0*/  @!P5 SYNCS.ARRIVE.TRANS64 RZ, [UR33], R3 ;  /* 0x00000003ffffd9a7 */ /* 0x0005e20008000021 */
[----:B------:R-:W-:Y:S04]  /*18c0*/  BSSY.RECONVERGENT B0, `(.L_x_24) ;  /* 0x0000003000007945 */ /* 0x000fe80003800200 */
[----:B------:R-:W-:Y:S05]  /*18d0*/  @P4 BRA `(.L_x_25) ;  /* 0x0000000000044947 */ /* 0x000fea0003800000 */
[----:B------:R-:W-:Y:S05]  /*18e0*/  BPT.TRAP 0x1 ;  /* 0x000000040000795c */ /* 0x000fea0000300000 */
.L_x_25:
[----:B------:R-:W-:Y:S05]  /*18f0*/  BSYNC.RECONVERGENT B0 ;  /* 0x0000000000007941 */ /* 0x000fea0003800200 */
.L_x_24:
[----:B------:R-:W-:Y:S02]  /*1900*/  UIADD3 UR6, UPT, UPT, UR17, 0x1, URZ ;  /* 0x0000000111067890 */ /* 0x000fe4000fffe0ff */
[----:B------:R-:W-:Y:S02]  /*1910*/  ULEA UR32, UR17, UR4, 0xc ;  /* 0x0000000411207291 */ /* 0x000fe4000f8e60ff */
[----:B------:R-:W-:Y:S02]  /*1920*/  UISETP.NE.AND UP0, UPT, UR6, 0xe, UPT ;  /* 0x0000000e0600788c */ /* 0x000fe4000bf05270 */
[----:B------:R-:W-:Y:S02]  /*1930*/  UIADD3 UR26, UP1, UPT, UR22, 0x80, URZ ;  /* 0x00000080161a7890 */ /* 0x000fe4000ff3e0ff */
[----:B------:R-:W-:Y:S02]  /*1940*/  USEL UR9, URZ, 0x1, UP0 ;  /* 0x00000001ff097887 */ /* 0x000fe40008000000 */
[----:B------:R-:W-:-:S02]  /*1950*/  USEL UR6, UR6, URZ, UP0 ;  /* 0x000000ff06067287 */ /* 0x000fc40008000000 */
[----:B------:R-:W-:Y:S02]  /*1960*/  UIADD3 UR20, UP0, UPT, UR22, 0x180, URZ ;  /* 0x0000018016147890 */ /* 0x000fe4000ff1e0ff */
[----:B------:R-:W-:Y:S01]  /*1970*/  ULEA UR8, UR6, UR4, 0x3 ;  /* 0x0000000406087291 */ /* 0x000fe2000f8e18ff */
[----:B------:R-:W-:Y:S01]  /*1980*/  LOP3.LUT R15, R15, UR9, RZ, 0x3c, !PT ;  /* 0x000000090f0f7c12 */ /* 0x000fe2000f8e3cff */
[----:B------:R-:W-:Y:S02]  /*1990*/  USHF.L.U32 UR34, UR16, 0x5, URZ ;  /* 0x0000000510227899 */ /* 0x000fe400080006ff */
[----:B------:R-:W-:Y:S01]  /*19a0*/  UIADD3.X UR27, UPT, UPT, URZ, UR23, URZ, UP1, !UPT ;  /* 0x00000017ff1b7290 */ /* 0x000fe20008ffe4ff */
[----:B-1----:R-:W-:Y:S01]  /*19b0*/  SHF.L.U32 R2, R15, 0x1f, RZ ;  /* 0x0000001f0f027819 */ /* 0x002fe200000006ff */
[----:B------:R-:W-:Y:S02]  /*19c0*/  UIADD3 UR32, UPT, UPT, UR32, 0xc400, URZ ;  /* 0x0000c40020207890 */ /* 0x000fe4000fffe0ff */
[----:B------:R-:W-:Y:S01]  /*19d0*/  UIADD3.X UR21, UPT, UPT, URZ, UR23, URZ, UP0, !UPT ;  /* 0x00000017ff157290 */ /* 0x000fe200087fe4ff */
[----:B------:R1:W1:Y:S01]  /*19e0*/  SYNCS.PHASECHK.TRANS64.TRYWAIT P0, [UR8+0x70], R2 ;  /* 0x00007002ff0075a7 */ /* 0x0002620008001108 */
[----:B------:R-:W-:Y:S01]  /*19f0*/  ULEA UR8, UR17, UR4, 0xd ;  /* 0x0000000411087291 */ /* 0x000fe2000f8e68ff */
[----:B------:R-:W-:Y:S01]  /*1a00*/  UMOV UR18, 0x0 ;  /* 0x0000000000127882 */ /* 0x000fe20000000000 */
[----:B------:R-:W-:-:S02]  /*1a10*/  UMOV UR19, 0x10000000 ;  /* 0x1000000000137882 */ /* 0x000fc40000000000 */
[----:B------:R-:W-:Y:S01]  /*1a20*/  UIADD3 UR8, UPT, UPT, UR8, 0x1a400, URZ ;  /* 0x0001a40008087890 */ /* 0x000fe2000fffe0ff */
[----:B------:R1:W-:Y:S01]  /*1a30*/  UTMALDG.3D [UR32], [UR26], desc[UR18] ;  /* 0x000012201a0075b4 */ /* 0x0003e20008011000 */
[----:B------:R-:W-:Y:S01]  /*1a40*/  UMOV UR12, UR36 ;  /* 0x00000024000c7c82 */ /* 0x000fe20008000000 */
[----:B------:R-:W-:Y:S01]  /*1a50*/  UMOV UR9, UR33 ;  /* 0x0000002100097c82 */ /* 0x000fe20008000000 */
[----:B------:R-:W-:Y:S01]  /*1a60*/  UMOV UR10, UR34 ;  /* 0x00000022000a7c82 */ /* 0x000fe20008000000 */
[----:B------:R-:W-:Y:S01]  /*1a70*/  UIADD3 UR16, UPT, UPT, UR16, 0x1, URZ ;  /* 0x0000000110107890 */ /* 0x000fe2000fffe0ff */
[----:B------:R-:W-:Y:S01]  /*1a80*/  UMOV UR24, UR5 ;  /* 0x0000000500187c82 */ /* 0x000fe20008000000 */
[----:B------:R-:W-:Y:S02]  /*1a90*/  UMOV UR17, UR6 ;  /* 0x0000000600117c82 */ /* 0x000fe40008000000 */
[----:B------:R1:W-:Y:S01]  /*1aa0*/  UTMALDG.3D [UR8], [UR20], desc[UR18] ;  /* 0x00001208140075b4 */ /* 0x0003e20008011000 */
[----:B------:R-:W-:-:S09]  /*1ab0*/  UISETP.NE.AND UP0, UPT, UR16, UR5, UPT ;  /* 0x000000051000728c */ /* 0x000fd2000bf05270 */
[----:B------:R-:W-:Y:S05]  /*1ac0*/  BRA.U UP0, `(.L_x_26) ;  /* 0xfffffffd00607547 */ /* 0x000fea000b83ffff */
.L_x_21:
[----:B-1----:R-:W-:Y:S01]  /*1ad0*/  ULEA UR8, UR6, UR4, 0x3 ;  /* 0x0000000406087291 */ /* 0x002fe2000f8e18ff */
[----:B------:R-:W-:Y:S01]  /*1ae0*/  SHF.L.U32 R2, R15, 0x1f, RZ ;  /* 0x0000001f0f027819 */ /* 0x000fe200000006ff */
[----:B------:R-:W-:Y:S01]  /*1af0*/  @!P1 SYNCS.ARRIVE.TRANS64.A1T0 RZ, [UR4+0x128], RZ ;  /* 0x000128ffffff99a7 */ /* 0x000fe20008100004 */
[----:B------:R-:W-:-:S06]  /*1b00*/  UISETP.GT.AND UP0, UPT, UR15, UR14, UPT ;  /* 0x0000000e0f00728c */ /* 0x000fcc000bf04270 */
[----:B--2---:R1:W2:Y:S03]  /*1b10*/  SYNCS.PHASECHK.TRANS64.TRYWAIT P0, [UR8+0x70], R2 ;  /* 0x00007002ff0075a7 */ /* 0x0042a60008001108 */
[----:B------:R-:W-:Y:S05]  /*1b20*/  BRA.U !UP0, `(.L_x_27) ;  /* 0x0000000108ac7547 */ /* 0x000fea000b800000 */
[----:B------:R-:W-:Y:S01]  /*1b30*/  UIADD3 UR21, UPT, UPT, UR7, UR24, URZ ;  /* 0x0000001807157290 */ /* 0x000fe2000fffe0ff */
[----:B------:R-:W-:-:S11]  /*1b40*/  UMOV UR25, UR6 ;  /* 0x0000000600197c82 */ /* 0x000fd60008000000 */
.L_x_32:
[----:B-1----:R-:W-:Y:S01]  /*1b50*/  ULEA UR17, UR25, UR4, 0x3 ;  /* 0x0000000419117291 */ /* 0x002fe2000f8e18ff */
[----:B--2---:R-:W-:Y:S01]  /*1b60*/  @!P5 MOV R3, 0x3000 ;  /* 0x000030000003d802 */ /* 0x004fe20000000f00 */
[----:B--2---:R-:W-:Y:S10]  /*1b70*/  @P0 BRA `(.L_x_28) ;  /* 0x00000000000c0947 */ /* 0x004ff40003800000 */
[----:B------:R-:W-:-:S04]  /*1b80*/  SHF.L.U32 R5, R15, 0x1f, RZ ;  /* 0x0000001f0f057819 */ /* 0x000fc800000006ff */
[----:B------:R-:W2:Y:S02]  /*1b90*/  SYNCS.PHASECHK.TRANS64.TRYWAIT P0, [UR17+0x70], R5 ;  /* 0x00007005ff0075a7 */ /* 0x000ea40008001111 */
[----:B--2---:R-:W-:Y:S05]  /*1ba0*/  @!P0 BRA `(.L_x_29) ;  /* 0x0000009800a48947 */ /* 0x004fea0003800000 */
.L_x_28:
[----:B------:R2:W-:Y:S01]  /*1bb0*/  @!P5 SYNCS.ARRIVE.TRANS64 RZ, [UR17], R3 ;  /* 0x00000003ffffd9a7 */ /* 0x0005e20008000011 */
[----:B------:R-:W-:Y:S04]  /*1bc0*/  BSSY.RECONVERGENT B0, `(.L_x_30) ;  /* 0x0000003000007945 */ /* 0x000fe80003800200 */
[----:B------:R-:W-:Y:S05]  /*1bd0*/  @P4 BRA `(.L_x_31) ;  /* 0x0000000000044947 */ /* 0x000fea0003800000 */
[----:B------:R-:W-:Y:S05]  /*1be0*/  BPT.TRAP 0x1 ;  /* 0x000000040000795c */ /* 0x000fea0000300000 */
.L_x_31:
[----:B------:R-:W-:Y:S05]  /*1bf0*/  BSYNC.RECONVERGENT B0 ;  /* 0x0000000000007941 */ /* 0x000fea0003800200 */
.L_x_30:
        /* <DEDUP_REMOVED lines=10> */
[----:B------:R-:W-:Y:S01]  /*1ca0*/  UIADD3 UR16, UPT, UPT, UR16, 0xc400, URZ ;  /* 0x0000c40010107890 */ /* 0x000fe2000fffe0ff */
[----:B-1----:R-:W-:Y:S01]  /*1cb0*/  SHF.L.U32 R2, R15, 0x1f, RZ ;  /* 0x0000001f0f027819 */ /* 0x002fe200000006ff */
[----:B------:R-:W-:Y:S02]  /*1cc0*/  UIADD3.X UR31, UPT, UPT, URZ, UR23, URZ, UP1, !UPT ;  /* 0x00000017ff1f7290 */ /* 0x000fe40008ffe4ff */
[----:B------:R-:W-:Y:S01]  /*1cd0*/  UIADD3.X UR29, UPT, UPT, URZ, UR23, URZ, UP0, !UPT ;  /* 0x00000017ff1d7290 */ /* 0x000fe200087fe4ff */
[----:B------:R1:W1:Y:S01]  /*1ce0*/  SYNCS.PHASECHK.TRANS64.TRYWAIT P0, [UR8+0x70], R2 ;  /* 0x00007002ff0075a7 */ /* 0x0002620008001108 */
[----:B------:R-:W-:Y:S01]  /*1cf0*/  ULEA UR8, UR25, UR4, 0xd ;  /* 0x0000000419087291 */ /* 0x000fe2000f8e68ff */
[----:B------:R-:W-:Y:S01]  /*1d00*/  UMOV UR26, 0x0 ;  /* 0x00000000001a7882 */ /* 0x000fe20000000000 */
[----:B------:R-:W-:-:S02]  /*1d10*/  UMOV UR27, 0x10000000 ;  /* 0x10000000001b7882 */ /* 0x000fc40000000000 */
[----:B------:R-:W-:Y:S01]  /*1d20*/  UIADD3 UR8, UPT, UPT, UR8, 0x1a400, URZ ;  /* 0x0001a40008087890 */ /* 0x000fe2000fffe0ff */
[----:B------:R-:W-:Y:S01]  /*1d30*/  UMOV UR19, UR35 ;  /* 0x0000002300137c82 */ /* 0x000fe20008000000 */
[----:B------:R-:W-:Y:S01]  /*1d40*/  UMOV UR20, UR36 ;  /* 0x0000002400147c82 */ /* 0x000fe20008000000 */
[----:B------:R-:W-:Y:S01]  /*1d50*/  UMOV UR12, UR36 ;  /* 0x00000024000c7c82 */ /* 0x000fe20008000000 */
[----:B------:R-:W-:Y:S01]  /*1d60*/  UMOV UR9, UR17 ;  /* 0x0000001100097c82 */ /* 0x000fe20008000000 */
[----:B------:R-:W-:Y:S01]  /*1d70*/  UMOV UR10, UR18 ;  /* 0x00000012000a7c82 */ /* 0x000fe20008000000 */
[----:B------:R1:W-:Y:S01]  /*1d80*/  UTMALDG.3D [UR16], [UR30], desc[UR26] ;  /* 0x00001a101e0075b4 */ /* 0x0003e20008011000 */
[----:B------:R-:W-:Y:S01]  /*1d90*/  UIADD3 UR24, UPT, UPT, UR24, 0x1, URZ ;  /* 0x0000000118187890 */ /* 0x000fe2000fffe0ff */
[----:B------:R-:W-:-:S03]  /*1da0*/  UMOV UR25, UR6 ;  /* 0x0000000600197c82 */ /* 0x000fc60008000000 */
[----:B------:R-:W-:Y:S01]  /*1db0*/  UISETP.NE.AND UP0, UPT, UR24, UR21, UPT ;  /* 0x000000151800728c */ /* 0x000fe2000bf05270 */
[----:B------:R1:W-:Y:S08]  /*1dc0*/  UTMALDG.3D [UR8], [UR28], desc[UR26] ;  /* 0x00001a081c0075b4 */ /* 0x0003f00008011000 */
[----:B------:R-:W-:Y:S05]  /*1dd0*/  BRA.U UP0, `(.L_x_32) ;  /* 0xfffffffd005c7547 */ /* 0x000fea000b83ffff */
.L_x_27:
[C---:B-1----:R-:W-:Y:S01]  /*1de0*/  LEA R2, R14.reuse, UR4, 0x3 ;  /* 0x000000040e027c11 */ /* 0x042fe2000f8e18ff */
[----:B------:R-:W-:Y:S01]  /*1df0*/  NOP ;  /* 0x0000000000007918 */ /* 0x000fe20000000000 */
[----:B--2---:R-:W-:Y:S02]  /*1e00*/  SHF.L.U32 R3, R13, 0x1f, RZ ;  /* 0x0000001f0d037819 */ /* 0x004fe400000006ff */
[----:B------:R-:W-:Y:S02]  /*1e10*/  LEA R4, R14, UR4, 0x4 ;  /* 0x000000040e047c11 */ /* 0x000fe4000f8e20ff */
[----:B------:R-:W1:Y:S02]  /*1e20*/  SYNCS.PHASECHK.TRANS64.TRYWAIT P0, [R2+URZ+0x130], R3 ;  /* 0x00013003020075a7 */ /* 0x000e6400080011ff */
[----:B-1----:R-:W-:Y:S05]  /*1e30*/  @!P0 BRA `(.L_x_33) ;  /* 0x0000009800188947 */ /* 0x002fea0003800000 */
.L_x_140:
[----:B------:R-:W2:Y:S01]  /*1e40*/  LDS.128 R4, [R4+0x1a0] ;  /* 0x0001a00004047984 */ /* 0x000ea20000000c00 */
[----:B---3--:R-:W-:Y:S01]  /*1e50*/  ISETP.GE.AND P0, PT, R72, 0x1, PT ;  /* 0x000000014800780c */ /* 0x008fe20003f06270 */
[----:B-1----:R-:W-:Y:S01]  /*1e60*/  VIADD R2, R2, 0x140 ;  /* 0x0000014002027836 */ /* 0x002fe20000000000 */
[----:B------:R-:W-:Y:S01]  /*1e70*/  @!PT LDS RZ, [RZ] ;  /* 0x00000000fffff984 */ /* 0x000fe20000000800 */
[----:B------:R-:W-:Y:S01]  /*1e80*/  @!PT LDS RZ, [RZ] ;  /* 0x00000000fffff984 */ /* 0x000fe20000000800 */
[----:B------:R-:W-:Y:S01]  /*1e90*/  @!PT LDS RZ, [RZ] ;  /* 0x00000000fffff984 */ /* 0x000fe20000000800 */
[----:B------:R-:W-:Y:S01]  /*1ea0*/  @!PT LDS RZ, [RZ] ;  /* 0x00000000fffff984 */ /* 0x000fe20000000800 */
[----:B------:R1:W-:Y:S06]  /*1eb0*/  MEMBAR.ALL.CTA ;  /* 0x0000000000007992 */ /* 0x0003ec0000008000 */
[----:B-1----:R-:W1:Y:S01]  /*1ec0*/  FENCE.VIEW.ASYNC.S ;  /* 0x00000000000073c6 */ /* 0x002e620000000000 */
[----:B------:R-:W-:-:S04]  /*1ed0*/  PRMT R2, RZ, 0x654, R2 ;  /* 0x00000654ff027816 */ /* 0x000fc80000000002 */
[----:B-1----:R1:W-:Y:S01]  /*1ee0*/  SYNCS.ARRIVE.TRANS64.RED.A1T0 RZ, [R2+URZ], RZ ;  /* 0x000000ff02ff79a7 */ /* 0x0023e200081004ff */
[----:B--2---:R-:W-:-:S13]  /*1ef0*/  LOP3.LUT P2, RZ, R6, 0x1, RZ, 0xc0, !PT ;  /* 0x0000000106ff7812 */ /* 0x004fda000784c0ff */
[----:B------:R-:W-:Y:S01]  /*1f00*/  @P2 SHF.R.U32.HI R3, RZ, 0x10, R5 ;  /* 0x00000010ff032819 */ /* 0x000fe20000011605 */
[----:B------:R-:W-:Y:S01]  /*1f10*/  VOTEU.ANY UP0, P2 ;  /* 0x0000000000ff7886 */ /* 0x000fe20001000100 */
[----:B------:R-:W-:Y:S02]  /*1f20*/  @P2 MOV R11, R4 ;  /* 0x00000004000b2202 */ /* 0x000fe40000000f00 */
[----:B------:R-:W-:Y:S02]  /*1f30*/  @P2 R2UR.BROADCAST UR8, R3 ;  /* 0x00000000030822ca */ /* 0x000fe400008e0000 */
[----:B------:R-:W-:-:S11]  /*1f40*/  @P2 LOP3.LUT R8, R5, 0xffff, RZ, 0xc0, !PT ;  /* 0x0000ffff05082812 */ /* 0x000fd600078ec0ff */
[----:B------:R-:W-:Y:S01]  /*1f50*/  @UP0 UMOV UR36, UR8 ;  /* 0x0000000800240c82 */ /* 0x000fe20008000000 */
[----:B-1----:R-:W-:Y:S05]  /*1f60*/  @!P0 BRA `(.L_x_34) ;  /* 0x0000000000b88947 */ /* 0x002fea0003800000 */
[----:B------:R-:W4:Y:S01]  /*1f70*/  LDC.64 R4, c[0x0][0xb18] ;  /* 0x0002c600ff047b82 */ /* 0x000f220000000a00 */
[----:B------:R-:W-:-:S07]  /*1f80*/  ISETP.NE.AND P3, PT, R72, 0x1, PT ;  /* 0x000000014800780c */ /* 0x000fce0003f65270 */
[----:B------:R-:W1:Y:S08]  /*1f90*/  LDC.64 R6, c[0x0][0xb10] ;  /* 0x0002c400ff067b82 */ /* 0x000e700000000a00 */
[----:B------:R-:W2:Y:S08]  /*1fa0*/  LDC R16, c[0x0][0xb20] ;  /* 0x0002c800ff107b82 */ /* 0x000eb00000000800 */
[----:B------:R-:W3:Y:S01]  /*1fb0*/  LDC R18, c[0x0][0xb0c] ;  /* 0x0002c300ff127b82 */ /* 0x000ee20000000800 */
[----:B----4-:R-:W-:Y:S01]  /*1fc0*/  IMAD.HI.U32 R17, R0, R5, RZ ;  /* 0x0000000500117227 */ /* 0x010fe200078e00ff */
[----:B------:R-:W-:-:S03]  /*1fd0*/  ISETP.NE.AND P0, PT, R4, 0x1, PT ;  /* 0x000000010400780c */ /* 0x000fc60003f05270 */
[----:B------:R-:W-:-:S03]  /*1fe0*/  IMAD.HI.U32 R5, R8, R5, RZ ;  /* 0x0000000508057227 */ /* 0x000fc600078e00ff */
[----:B------:R-:W4:Y:S01]  /*1ff0*/  LDC.64 R2, c[0x0][0xb28] ;  /* 0x0002ca00ff027b82 */ /* 0x000f220000000a00 */
[----:B-1----:R-:W-:-:S04]  /*2000*/  IMAD.HI.U32 R20, R9, R6, RZ ;  /* 0x0000000609147227 */ /* 0x002fc800078e00ff */
[----:B------:R-:W-:Y:S01]  /*2010*/  IMAD.HI.U32 R22, R11, R6, RZ ;  /* 0x000000060b167227 */ /* 0x000fe200078e00ff */
[----:B------:R-:W-:Y:S02]  /*2020*/  SHF.R.U32.HI R20, RZ, R7, R20 ;  /* 0x00000007ff147219 */ /* 0x000fe40000011614 */
[-C--:B--2---:R-:W-:Y:S02]  /*2030*/  SHF.R.U32.HI R17, RZ, R16.reuse, R17 ;  /* 0x00000010ff117219 */ /* 0x084fe40000011611 */
[----:B------:R-:W-:Y:S02]  /*2040*/  SHF.R.U32.HI R5, RZ, R16, R5 ;  /* 0x00000010ff057219 */ /* 0x000fe40000011605 */
[----:B------:R-:W-:Y:S02]  /*2050*/  SEL R17, R0, R17, !P0 ;  /* 0x0000001100117207 */ /* 0x000fe40004000000 */
[----:B------:R-:W-:Y:S02]  /*2060*/  SHF.R.U32.HI R22, RZ, R7, R22 ;  /* 0x00000007ff167219 */ /* 0x000fe40000011616 */
[----:B---3--:R-:W-:-:S02]  /*2070*/  ISETP.NE.AND P1, PT, R18, 0x1, PT ;  /* 0x000000011200780c */ /* 0x008fc40003f25270 */
[----:B------:R-:W-:Y:S02]  /*2080*/  SEL R5, R8, R5, !P0 ;  /* 0x0000000508057207 */ /* 0x000fe40004000000 */
[----:B------:R-:W-:Y:S02]  /*2090*/  SEL R19, R9, R20, !P1 ;  /* 0x0000001409137207 */ /* 0x000fe40004800000 */
[----:B------:R-:W-:Y:S01]  /*20a0*/  SEL R7, R11, R22, !P1 ;  /* 0x000000160b077207 */ /* 0x000fe20004800000 */
[----:B----4-:R-:W-:-:S04]  /*20b0*/  IMAD.HI.U32 R20, R17, R2, RZ ;  /* 0x0000000211147227 */ /* 0x010fc800078e00ff */
[----:B------:R-:W-:Y:S01]  /*20c0*/  IMAD.HI.U32 R6, R19, R2, RZ ;  /* 0x0000000213067227 */ /* 0x000fe200078e00ff */
[----:B------:R-:W-:-:S04]  /*20d0*/  @P3 SHF.R.U32.HI R17, RZ, R3, R20 ;  /* 0x00000003ff113219 */ /* 0x000fc80000011614 */
[----:B------:R-:W-:Y:S01]  /*20e0*/  @P3 SHF.R.U32.HI R19, RZ, R3, R6 ;  /* 0x00000003ff133219 */ /* 0x000fe20000011606 */
[----:B------:R-:W-:-:S04]  /*20f0*/  IMAD R17, R72, R17, RZ ;  /* 0x0000001148117224 */ /* 0x000fc800078e02ff */
[----:B------:R-:W-:Y:S01]  /*2100*/  IMAD R6, R72, R19, RZ ;  /* 0x0000001348067224 */ /* 0x000fe200078e02ff */
[C---:B------:R-:W-:Y:S02]  /*2110*/  ISETP.GE.AND P0, PT, R5.reuse, R17, PT ;  /* 0x000000110500720c */ /* 0x040fe40003f06270 */
[----:B------:R-:W-:Y:S02]  /*2120*/  IADD3 R17, PT, PT, -R5, RZ, RZ ;  /* 0x000000ff05117210 */ /* 0x000fe40007ffe1ff */
[----:B------:R-:W-:Y:S01]  /*2130*/  ISETP.GE.OR P0, PT, R7, R6, P0 ;  /* 0x000000060700720c */ /* 0x000fe20000706670 */
[----:B------:R-:W-:-:S04]  /*2140*/  IMAD.HI.U32 R6, R5, R2, RZ ;  /* 0x0000000205067227 */ /* 0x000fc800078e00ff */
[----:B------:R-:W-:Y:S01]  /*2150*/  IMAD R8, R4, R17, R8 ;  /* 0x0000001104087224 */ /* 0x000fe200078e0208 */
[----:B------:R-:W-:-:S04]  /*2160*/  SHF.R.U32.HI R6, RZ, R3, R6 ;  /* 0x00000003ff067219 */ /* 0x000fc80000011606 */
[----:B------:R-:W-:-:S03]  /*2170*/  SEL R6, R5, R6, !P3 ;  /* 0x0000000605067207 */ /* 0x000fc60005800000 */
[----:B------:R-:W-:-:S04]  /*2180*/  @!P0 IMAD.HI.U32 R16, R7, R2, RZ ;  /* 0x0000000207108227 */ /* 0x000fc800078e00ff */
[----:B------:R-:W-:Y:S01]  /*2190*/  IMAD.MOV R2, RZ, RZ, -R6 ;  /* 0x000000ffff027224 */ /* 0x000fe200078e0a06 */
[----:B------:R-:W-:-:S03]  /*21a0*/  @!P0 SHF.R.U32.HI R16, RZ, R3, R16 ;  /* 0x00000003ff108219 */ /* 0x000fc60000011610 */
[----:B------:R-:W-:Y:S01]  /*21b0*/  IMAD R2, R72, R2, R5 ;  /* 0x0000000248027224 */ /* 0x000fe200078e0205 */
        /* <DEDUP_REMOVED lines=9> */
.L_x_34:
[----:B------:R-:W1:Y:S02]  /*2250*/  LDCU UR8, c[0x0][0xb30] ;  /* 0x00016600ff0877ac */ /* 0x000e640008000800 */
[----:B-1----:R-:W-:-:S09]  /*2260*/  UISETP.NE.AND UP0, UPT, UR8, 0x1, UPT ;  /* 0x000000010800788c */ /* 0x002fd2000bf05270 */
[----:B------:R-:W-:Y:S05]  /*2270*/  BRA.U UP0, `(.L_x_35) ;  /* 0x0000000100407547 */ /* 0x000fea000b800000 */
[----:B------:R-:W1:Y:S08]  /*2280*/  LDC.64 R4, c[0x0][0xb10] ;  /* 0x0002c400ff047b82 */ /* 0x000e700000000a00 */
[----:B------:R-:W2:Y:S08]  /*2290*/  LDC.64 R2, c[0x0][0xb18] ;  /* 0x0002c600ff027b82 */ /* 0x000eb00000000a00 */
[----:B------:R-:W3:Y:S08]  /*22a0*/  LDC R6, c[0x0][0xb20] ;  /* 0x0002c800ff067b82 */ /* 0x000ef00000000800 */
[----:B------:R-:W4:Y:S01]  /*22b0*/  LDC R16, c[0x0][0xb0c] ;  /* 0x0002c300ff107b82 */ /* 0x000f220000000800 */
[----:B-1----:R-:W-:-:S05]  /*22c0*/  IMAD.HI.U32 R4, R11, R4, RZ ;  /* 0x000000040b047227 */ /* 0x002fca00078e00ff */
[----:B------:R-:W-:Y:S01]  /*22d0*/  SHF.R.U32.HI R4, RZ, R5, R4 ;  /* 0x00000005ff047219 */ /* 0x000fe20000011604 */
[----:B--2---:R-:W-:Y:S01]  /*22e0*/  IMAD.HI.U32 R3, R8, R3, RZ ;  /* 0x0000000308037227 */ /* 0x004fe200078e00ff */
[----:B------:R-:W-:-:S04]  /*22f0*/  ISETP.NE.AND P0, PT, R2, 0x1, PT ;  /* 0x000000010200780c */ /* 0x000fc80003f05270 */
[----:B---3--:R-:W-:-:S04]  /*2300*/  SHF.R.U32.HI R3, RZ, R6, R3 ;  /* 0x00000006ff037219 */ /* 0x008fc80000011603 */
[----:B------:R-:W-:Y:S02]  /*2310*/  SEL R3, R8, R3, !P0 ;  /* 0x0000000308037207 */ /* 0x000fe40004000000 */
[----:B----4-:R-:W-:-:S04]  /*2320*/  ISETP.NE.AND P1, PT, R16, 0x1, PT ;  /* 0x000000011000780c */ /* 0x010fc80003f25270 */
[----:B------:R-:W-:-:S05]  /*2330*/  SEL R4, R11, R4, !P1 ;  /* 0x000000040b047207 */ /* 0x000fca0004800000 */
[----:B------:R-:W-:Y:S02]  /*2340*/  IMAD.IADD R5, R3, 0x1, -R4 ;  /* 0x0000000103057824 */ /* 0x000fe400078e0a04 */
[----:B------:R-:W-:Y:S02]  /*2350*/  IMAD.IADD R3, R4, 0x1, -R3 ;  /* 0x0000000104037824 */ /* 0x000fe400078e0a03 */
[----:B------:R-:W-:Y:S02]  /*2360*/  IMAD R11, R5, R16, R11 ;  /* 0x00000010050b7224 */ /* 0x000fe400078e020b */
[----:B------:R-:W-:-:S07]  /*2370*/  IMAD R8, R3, R2, R8 ;  /* 0x0000000203087224 */ /* 0x000fce00078e0208 */
.L_x_35:
[----:B------:R-:W-:Y:S01]  /*2380*/  VIADD R14, R14, 0x1 ;  /* 0x000000010e0e7836 */ /* 0x000fe20000000000 */
[----:B------:R-:W-:Y:S01]  /*2390*/  PLOP3.LUT P1, PT, PT, PT, PT, 0x80, 0x8 ;  /* 0x000000000008781c */ /* 0x000fe20003f2f070 */
[----:B------:R-:W-:Y:S02]  /*23a0*/  IMAD.IADD R21, R11, 0x1, R170 ;  /* 0x000000010b157824 */ /* 0x000fe400078e02aa */
[----:B------:R-:W-:Y:S01]  /*23b0*/  IMAD.IADD R20, R8, 0x1, R147 ;  /* 0x0000000108147824 */ /* 0x000fe200078e0293 */
[----:B------:R-:W-:-:S04]  /*23c0*/  ISETP.NE.AND P0, PT, R14, 0x2, PT ;  /* 0x000000020e00780c */ /* 0x000fc80003f05270 */
[----:B------:R-:W-:Y:S02]  /*23d0*/  SEL R2, RZ, 0x1, P0 ;  /* 0x00000001ff027807 */ /* 0x000fe40000000000 */
[----:B------:R-:W-:Y:S02]  /*23e0*/  SEL R14, R14, RZ, P0 ;  /* 0x000000ff0e0e7207 */ /* 0x000fe40000000000 */
[----:B------:R-:W-:Y:S01]  /*23f0*/  LOP3.LUT R13, R13, R2, RZ, 0x3c, !PT ;  /* 0x000000020d0d7212 */ /* 0x000fe200078e3cff */
[----:B------:R-:W-:Y:S06]  /*2400*/  @P2 BRA `(.L_x_36) ;  /* 0xfffffff000982947 */ /* 0x000fec000383ffff */
[----:B------:R-:W-:Y:S01]  /*2410*/  UIADD3 UR4, UPT, UPT, UR4, 0x70, URZ ;  /* 0x0000007004047890 */ /* 0x000fe2000fffe0ff */
[----:B------:R-:W-:-:S03]  /*2420*/  SHF.L.U32 R3, R15, 0x1f, RZ ;  /* 0x0000001f0f037819 */ /* 0x000fc600000006ff */
[----:B------:R-:W-:-:S09]  /*2430*/  ULEA UR5, UR6, UR4, 0x3 ;  /* 0x0000000406057291 */ /* 0x000fd2000f8e18ff */
[----:B------:R-:W1:Y:S02]  /*2440*/  SYNCS.PHASECHK.TRANS64.TRYWAIT P0, [UR5], R3 ;  /* 0x00000003ff0075a7 */ /* 0x000e640008001105 */
[----:B-1----:R-:W-:Y:S05]  /*2450*/  @!P0 BRA `(.L_x_37) ;  /* 0x0000009000a48947 */ /* 0x002fea0003800000 */
.L_x_142:
[----:B------:R-:W-:-:S04]  /*2460*/  UIADD3 UR6, UPT, UPT, UR6, 0x1, URZ ;  /* 0x0000000106067890 */ /* 0x000fc8000fffe0ff */
[----:B------:R-:W-:-:S04]  /*2470*/  UISETP.NE.AND UP0, UPT, UR6, 0xe, UPT ;  /* 0x0000000e0600788c */ /* 0x000fc8000bf05270 */
[----:B------:R-:W-:Y:S02]  /*2480*/  USEL UR7, URZ, 0x1, UP0 ;  /* 0x00000001ff077887 */ /* 0x000fe40008000000 */
[----:B------:R-:W-:-:S04]  /*2490*/  USEL UR6, UR6, URZ, UP0 ;  /* 0x000000ff06067287 */ /* 0x000fc80008000000 */
[----:B------:R-:W-:Y:S01]  /*24a0*/  ULEA UR5, UR6, UR4, 0x3 ;  /* 0x0000000406057291 */ /* 0x000fe2000f8e18ff */
[----:B------:R-:W-:-:S04]  /*24b0*/  LOP3.LUT R2, R15, UR7, RZ, 0x3c, !PT ;  /* 0x000000070f027c12 */ /* 0x000fc8000f8e3cff */
[----:B-1----:R-:W-:-:S04]  /*24c0*/  SHF.L.U32 R3, R2, 0x1f, RZ ;  /* 0x0000001f02037819 */ /* 0x002fc800000006ff */
[----:B------:R-:W1:Y:S02]  /*24d0*/  SYNCS.PHASECHK.TRANS64.TRYWAIT P0, [UR5], R3 ;  /* 0x00000003ff0075a7 */ /* 0x000e640008001105 */
[----:B-1----:R-:W-:Y:S05]  /*24e0*/  @!P0 BRA `(.L_x_38) ;  /* 0x0000009000988947 */ /* 0x002fea0003800000 */
.L_x_144:
        /* <DEDUP_REMOVED lines=9> */
.L_x_146:
        /* <DEDUP_REMOVED lines=9> */
.L_x_148:
        /* <DEDUP_REMOVED lines=9> */
.L_x_150:
        /* <DEDUP_REMOVED lines=9> */
.L_x_152:
        /* <DEDUP_REMOVED lines=9> */
.L_x_154:
        /* <DEDUP_REMOVED lines=9> */
.L_x_156:
        /* <DEDUP_REMOVED lines=9> */
.L_x_158:
        /* <DEDUP_REMOVED lines=9> */
.L_x_160:
        /* <DEDUP_REMOVED lines=9> */
.L_x_162:
        /* <DEDUP_REMOVED lines=9> */
.L_x_164:
        /* <DEDUP_REMOVED lines=9> */
.L_x_166:
[----:B------:R-:W-:-:S04]  /*2b20*/  UIADD3 UR6, UPT, UPT, UR6, 0x1, URZ ;  /* 0x0000000106067890 */ /* 0x000fc8000fffe0ff */
[----:B------:R-:W-:-:S04]  /*2b30*/  UISETP.NE.AND UP0, UPT, UR6, 0xe, UPT ;  /* 0x0000000e0600788c */ /* 0x000fc8000bf05270 */
[----:B------:R-:W-:Y:S02]  /*2b40*/  USEL UR5, URZ, 0x1, UP0 ;  /* 0x00000001ff057887 */ /* 0x000fe40008000000 */
[----:B------:R-:W-:-:S04]  /*2b50*/  USEL UR6, UR6, URZ, UP0 ;  /* 0x000000ff06067287 */ /* 0x000fc80008000000 */
[----:B------:R-:W-:Y:S01]  /*2b60*/  ULEA UR6, UR6, UR4, 0x3 ;  /* 0x0000000406067291 */ /* 0x000fe2000f8e18ff */
[----:B-1----:R-:W-:-:S04]  /*2b70*/  LOP3.LUT R3, R2, UR5, RZ, 0x3c, !PT ;  /* 0x0000000502037c12 */ /* 0x002fc8000f8e3cff */
[----:B------:R-:W-:Y:S01]  /*2b80*/  SHF.L.U32 R3, R3, 0x1f, RZ ;  /* 0x0000001f03037819 */ /* 0x000fe200000006ff */
[----:B----4-:R-:W-:-:S07]  /*2b90*/  IMAD.U32 R0, RZ, RZ, UR6 ;  /* 0x00000006ff007e24 */ /* 0x010fce000f8e00ff */
.L_x_50:
[----:B-1----:R1:W2:Y:S02]  /*2ba0*/  SYNCS.PHASECHK.TRANS64.TRYWAIT P0, [R0+URZ], R3 ;  /* 0x00000003000075a7 */ /* 0x0022a400080011ff */
[----:B--2---:R-:W-:Y:S05]  /*2bb0*/  @!P0 NANOSLEEP.SYNCS 0x989680 ;  /* 0x009896800000895d */ /* 0x004fea0003900000 */
[----:B------:R-:W2:Y:S02]  /*2bc0*/  @!P0 SYNCS.PHASECHK.TRANS64 P0, [R0+URZ], R3 ;  /* 0x00000003000085a7 */ /* 0x000ea400080010ff */
[----:B--2---:R-:W-:Y:S05]  /*2bd0*/  @P0 EXIT ;  /* 0x000000000000094d */ /* 0x004fea0003800000 */
[----:B------:R-:W-:Y:S05]  /*2be0*/  BRA `(.L_x_50) ;  /* 0xfffffffc00ec7947 */ /* 0x000fea000383ffff */
.L_x_18:
[----:B------:R-:W-:-:S04]  /*2bf0*/  UISETP.NE.AND UP1, UPT, UR37, URZ, UPT ;  /* 0x000000ff2500728c */ /* 0x000fc8000bf25270 */
[----:B------:R-:W-:-:S09]  /*2c00*/  UISETP.NE.OR UP1, UPT, UR8, 0x1, UP1 ;  /* 0x000000010800788c */ /* 0x000fd20008f25670 */
[----:B------:R-:W-:Y:S05]  /*2c10*/  BRA.U UP1, `(.L_x_51) ;  /* 0x0000000501487547 */ /* 0x000fea000b800000 */
[----:B------:R-:W-:Y:S01]  /*2c20*/  ISETP.NE.AND P2, PT, R2, RZ, PT ;  /* 0x000000ff0200720c */ /* 0x000fe20003f45270 */
[----:B------:R-:W-:Y:S01]  /*2c30*/  IMAD.MOV.U32 R12, RZ, RZ, 0x1 ;  /* 0x00000001ff0c7424 */ /* 0x000fe200078e00ff */
[----:B------:R-:W-:Y:S02]  /*2c40*/  CS2R R10, SRZ ;  /* 0x00000000000a7805 */ /* 0x000fe4000001ff00 */
[----:B------:R-:W-:Y:S01]  /*2c50*/  CS2R R8, SRZ ;  /* 0x0000000000087805 */ /* 0x000fe2000001ff00 */
[----:B------:R-:W-:Y:S01]  /*2c60*/  UMOV UR4, 0x400 ;  /* 0x0000040000047882 */ /* 0x000fe20000000000 */
[----:B------:R-:W-:Y:S01]  /*2c70*/  UMOV UR6, URZ ;  /* 0x000000ff00067c82 */ /* 0x000fe20008000000 */
[----:B------:R-:W-:-:S12]  /*2c80*/  ULEA UR37, UR37, UR4, 0x18 ;  /* 0x0000000425257291 */ /* 0x000fd8000f8ec0ff */
.L_x_55:
[----:B------:R-:W-:Y:S02]  /*2c90*/  LEA R0, R8, UR37, 0x3 ;  /* 0x0000002508007c11 */ /* 0x000fe4000f8e18ff */
[----:B------:R-:W-:-:S03]  /*2ca0*/  SHF.L.U32 R5, R9, 0x1f, RZ ;  /* 0x0000001f09057819 */ /* 0x000fc600000006ff */
[----:B------:R-:W-:Y:S01]  /*2cb0*/  VIADD R4, R0, 0x180 ;  /* 0x0000018000047836 */ /* 0x000fe20000000000 */
[----:B------:R-:W1:Y:S02]  /*2cc0*/  SYNCS.PHASECHK.TRANS64.TRYWAIT P0, [R0+URZ+0x170], R5 ;  /* 0x00017005000075a7 */ /* 0x000e6400080011ff */
[----:B-1----:R-:W-:Y:S05]  /*2cd0*/  @!P0 BRA `(.L_x_52) ;  /* 0x0000008c00bc8947 */ /* 0x002fea0003800000 */
.L_x_167:
[----:B------:R-:W-:Y:S01]  /*2ce0*/  ULEA UR5, UR6, UR37, 0x3 ;  /* 0x0000002506057291 */ /* 0x000fe2000f8e18ff */
[----:B------:R-:W-:Y:S02]  /*2cf0*/  PRMT R4, RZ, 0x654, R4 ;  /* 0x00000654ff047816 */ /* 0x000fe40000000004 */
[----:B-1----:R-:W-:Y:S01]  /*2d00*/  SHF.L.U32 R5, R12, 0x1f, RZ ;  /* 0x0000001f0c057819 */ /* 0x002fe200000006ff */
[----:B------:R-:W-:Y:S01]  /*2d10*/  UIADD3 UR4, UPT, UPT, UR5, 0x130, URZ ;  /* 0x0000013005047890 */ /* 0x000fe2000fffe0ff */
[----:B------:R1:W-:Y:S05]  /*2d20*/  SYNCS.ARRIVE.TRANS64.RED.A1T0 RZ, [R4+URZ], RZ ;  /* 0x000000ff04ff79a7 */ /* 0x0003ea00081004ff */
[----:B------:R-:W-:Y:S01]  /*2d30*/  IMAD.U32 R7, RZ, RZ, UR4 ;  /* 0x00000004ff077e24 */ /* 0x000fe2000f8e00ff */
[----:B------:R-:W2:Y:S04]  /*2d40*/  SYNCS.PHASECHK.TRANS64.TRYWAIT P0, [UR5+0x140], R5 ;  /* 0x00014005ff0075a7 */ /* 0x000ea80008001105 */
[----:B------:R-:W-:Y:S01]  /*2d50*/  PRMT R6, R2, 0x654, R7 ;  /* 0x0000065402067816 */ /* 0x000fe20000000007 */
[----:B-1----:R-:W-:Y:S01]  /*2d60*/  @!P2 IMAD.MOV.U32 R4, RZ, RZ, 0x10 ;  /* 0x00000010ff04a424 */ /* 0x002fe200078e00ff */
[----:B--2---:R-:W-:Y:S06]  /*2d70*/  @!P0 BRA `(.L_x_53) ;  /* 0x0000008c00a88947 */ /* 0x004fec0003800000 */
.L_x_169:
[----:B------:R-:W-:Y:S01]  /*2d80*/  ULEA UR4, UR6, UR37, 0x4 ;  /* 0x0000002506047291 */ /* 0x000fe2000f8e20ff */
[----:B------:R-:W-:Y:S01]  /*2d90*/  SEL R3, R6, R3, !P2 ;  /* 0x0000000306037207 */ /* 0x000fe20005000000 */
[----:B------:R-:W-:Y:S01]  /*2da0*/  UIADD3 UR5, UPT, UPT, UR5, 0x130, URZ ;  /* 0x0000013005057890 */ /* 0x000fe2000fffe0ff */
[----:B-1----:R-:W-:Y:S01]  /*2db0*/  LEA R0, R11, UR37, 0x3 ;  /* 0x000000250b007c11 */ /* 0x002fe2000f8e18ff */
[----:B------:R-:W-:Y:S01]  /*2dc0*/  UIADD3 UR4, UPT, UPT, UR4, 0x1a0, URZ ;  /* 0x000001a004047890 */ /* 0x000fe2000fffe0ff */
[----:B------:R-:W-:Y:S01]  /*2dd0*/  SHF.L.U32 R5, R10, 0x1f, RZ ;  /* 0x0000001f0a057819 */ /* 0x000fe200000006ff */
[----:B------:R1:W-:Y:S01]  /*2de0*/  @!P2 SYNCS.ARRIVE.TRANS64.RED RZ, [R3+URZ], R4 ;  /* 0x0000000403ffa9a7 */ /* 0x0003e200080004ff */
[----:B------:R-:W-:Y:S01]  /*2df0*/  UIADD3 UR6, UPT, UPT, UR6, 0x1, URZ ;  /* 0x0000000106067890 */ /* 0x000fe2000fffe0ff */
[----:B------:R-:W-:-:S03]  /*2e00*/  VIADD R8, R8, 0x1 ;  /* 0x0000000108087836 */ /* 0x000fc60000000000 */
[----:B------:R-:W-:Y:S02]  /*2e10*/  UISETP.NE.AND UP0, UPT, UR6, 0x2, UPT ;  /* 0x000000020600788c */ /* 0x000fe4000bf05270 */
[----:B------:R-:W-:Y:S06]  /*2e20*/  UGETNEXTWORKID.BROADCAST [UR4], [UR5] ;  /* 0x00000000040073ca */ /* 0x000fec0008000100 */
[----:B------:R-:W-:Y:S01]  /*2e30*/  USEL UR4, URZ, 0x1, UP0 ;  /* 0x00000001ff047887 */ /* 0x000fe20008000000 */
[----:B------:R-:W-:Y:S01]  /*2e40*/  ISETP.NE.AND P0, PT, R8, 0x2, PT ;  /* 0x000000020800780c */ /* 0x000fe20003f05270 */
[----:B------:R-:W-:Y:S01]  /*2e50*/  USEL UR6, UR6, URZ, UP0 ;  /* 0x000000ff06067287 */ /* 0x000fe20008000000 */
[----:B------:R-:W2:Y:S03]  /*2e60*/  SYNCS.PHASECHK.TRANS64.TRYWAIT P1, [R0+URZ+0x130], R5 ;  /* 0x00013005000075a7 */ /* 0x000ea600080211ff */
[----:B------:R-:W-:Y:S01]  /*2e70*/  LOP3.LUT R12, R12, UR4, RZ, 0x3c, !PT ;  /* 0x000000040c0c7c12 */ /* 0x000fe2000f8e3cff */
[----:B-12---:R-:W-:Y:S07]  /*2e80*/  @!P1 BRA `(.L_x_54) ;  /* 0x0000008c007c9947 */ /* 0x006fee0003800000 */
.L_x_170:
[C---:B------:R-:W-:Y:S01]  /*2e90*/  LEA R4, R11.reuse, UR37, 0x4 ;  /* 0x000000250b047c11 */ /* 0x040fe2000f8e20ff */
[----:B-1----:R-:W-:Y:S01]  /*2ea0*/  VIADD R0, R0, 0x140 ;  /* 0x0000014000007836 */ /* 0x002fe20000000000 */
[----:B------:R-:W-:Y:S01]  /*2eb0*/  SEL R8, R8, RZ, P0 ;  /* 0x000000ff08087207 */ /* 0x000fe20000000000 */
[----:B------:R-:W-:-:S03]  /*2ec0*/  VIADD R11, R11, 0x1 ;  /* 0x000000010b0b7836 */ /* 0x000fc60000000000 */
[----:B------:R-:W1:Y:S01]  /*2ed0*/  LDS.128 R4, [R4+0x1a0] ;  /* 0x0001a00004047984 */ /* 0x000e620000000c00 */
[----:B------:R-:W-:Y:S02]  /*2ee0*/  PRMT R0, RZ, 0x654, R0 ;  /* 0x00000654ff007816 */ /* 0x000fe40000000000 */
[C---:B------:R-:W-:Y:S01]  /*2ef0*/  ISETP.NE.AND P1, PT, R11.reuse, 0x2, PT ;  /* 0x000000020b00780c */ /* 0x040fe20003f25270 */
[----:B------:R-:W-:Y:S01]  /*2f00*/  @!PT LDS RZ, [RZ] ;  /* 0x00000000fffff984 */ /* 0x000fe20000000800 */
[----:B------:R-:W-:Y:S01]  /*2f10*/  @!PT LDS RZ, [RZ] ;  /* 0x00000000fffff984 */ /* 0x000fe20000000800 */
[----:B------:R-:W-:Y:S01]  /*2f20*/  @!PT LDS RZ, [RZ] ;  /* 0x00000000fffff984 */ /* 0x000fe20000000800 */
[----:B------:R-:W-:Y:S01]  /*2f30*/  @!PT LDS RZ, [RZ] ;  /* 0x00000000fffff984 */ /* 0x000fe20000000800 */
[----:B------:R2:W-:Y:S06]  /*2f40*/  MEMBAR.ALL.CTA ;  /* 0x0000000000007992 */ /* 0x0005ec0000008000 */
[----:B--2---:R-:W2:Y:S01]  /*2f50*/  FENCE.VIEW.ASYNC.S ;  /* 0x00000000000073c6 */ /* 0x004ea20000000000 */
[----:B------:R-:W-:Y:S01]  /*2f60*/  SEL R11, R11, RZ, P1 ;  /* 0x000000ff0b0b7207 */ /* 0x000fe20000800000 */
[----:B--2---:R2:W-:Y:S01]  /*2f70*/  SYNCS.ARRIVE.TRANS64.RED.A1T0 RZ, [R0+URZ], RZ ;  /* 0x000000ff00ff79a7 */ /* 0x0045e200081004ff */
[----:B-1----:R-:W-:-:S02]  /*2f80*/  LOP3.LUT P3, RZ, R6, 0x1, RZ, 0xc0, !PT ;  /* 0x0000000106ff7812 */ /* 0x002fc4000786c0ff */
[----:B------:R-:W-:-:S04]  /*2f90*/  SEL R5, RZ, 0x1, P1 ;  /* 0x00000001ff057807 */ /* 0x000fc80000800000 */
[----:B------:R-:W-:Y:S02]  /*2fa0*/  LOP3.LUT R10, R10, R5, RZ, 0x3c, !PT ;  /* 0x000000050a0a7212 */ /* 0x000fe400078e3cff */
[----:B--2---:R-:W-:-:S04]  /*2fb0*/  SEL R0, RZ, 0x1, P0 ;  /* 0x00000001ff007807 */ /* 0x004fc80000000000 */
[----:B------:R-:W-:Y:S01]  /*2fc0*/  LOP3.LUT R9, R9, R0, RZ, 0x3c, !PT ;  /* 0x0000000009097212 */ /* 0x000fe200078e3cff */
[----:B------:R-:W-:Y:S06]  /*2fd0*/  @P3 BRA `(.L_x_55) ;  /* 0xfffffffc002c3947 */ /* 0x000fec000383ffff */
[----:B------:R-:W-:Y:S01]  /*2fe0*/  ULEA UR5, UR6, UR37, 0x3 ;  /* 0x0000002506057291 */ /* 0x000fe2000f8e18ff */
[----:B------:R-:W-:-:S08]  /*2ff0*/  SHF.L.U32 R3, R12, 0x1f, RZ ;  /* 0x0000001f0c037819 */ /* 0x000fd000000006ff */
[----:B------:R-:W1:Y:S02]  /*3000*/  SYNCS.PHASECHK.TRANS64 P0, [UR5+0x140], R3 ;  /* 0x00014003ff0075a7 */ /* 0x000e640008001005 */
[----:B-1----:R-:W-:Y:S05]  /*3010*/  @P0 BRA `(.L_x_56) ;  /* 0x0000000000080947 */ /* 0x002fea0003800000 */
[----:B------:R-:W1:Y:S02]  /*3020*/  SYNCS.PHASECHK.TRANS64.TRYWAIT P0, [UR5+0x140], R3 ;  /* 0x00014003ff0075a7 */ /* 0x000e640008001105 */
[----:B-1----:R-:W-:Y:S05]  /*3030*/  @!P0 BRA `(.L_x_57) ;  /* 0x0000008c00248947 */ /* 0x002fea0003800000 */
.L_x_56:
[----:B------:R-:W-:-:S04]  /*3040*/  UIADD3 UR4, UPT, UPT, UR6, 0x1, URZ ;  /* 0x0000000106047890 */ /* 0x000fc8000fffe0ff */
[----:B------:R-:W-:-:S04]  /*3050*/  UISETP.NE.AND UP0, UPT, UR4, 0x2, UPT ;  /* 0x000000020400788c */ /* 0x000fc8000bf05270 */
[----:B------:R-:W-:Y:S02]  /*3060*/  USEL UR7, URZ, 0x1, UP0 ;  /* 0x00000001ff077887 */ /* 0x000fe40008000000 */
[----:B------:R-:W-:-:S04]  /*3070*/  USEL UR4, UR4, URZ, UP0 ;  /* 0x000000ff04047287 */ /* 0x000fc80008000000 */
[----:B------:R-:W-:Y:S01]  /*3080*/  ULEA UR4, UR4, UR37, 0x3 ;  /* 0x0000002504047291 */ /* 0x000fe2000f8e18ff */
[----:B-1----:R-:W-:-:S04]  /*3090*/  LOP3.LUT R3, R12, UR7, RZ, 0x3c, !PT ;  /* 0x000000070c037c12 */ /* 0x002fc8000f8e3cff */
[----:B------:R-:W-:-:S04]  /*30a0*/  SHF.L.U32 R0, R3, 0x1f, RZ ;  /* 0x0000001f03007819 */ /* 0x000fc800000006ff */
[----:B------:R-:W1:Y:S02]  /*30b0*/  SYNCS.PHASECHK.TRANS64 P0, [UR4+0x140], R0 ;  /* 0x00014000ff0075a7 */ /* 0x000e640008001004 */
[----:B-1----:R-:W-:Y:S05]  /*30c0*/  @P0 EXIT ;  /* 0x000000000000094d */ /* 0x002fea0003800000 */
[----:B------:R-:W-:Y:S02]  /*30d0*/  SHF.L.U32 R3, R3, 0x1f, RZ ;  /* 0x0000001f03037819 */ /* 0x000fe400000006ff */
[----:B------:R-:W-:-:S07]  /*30e0*/  MOV R0, UR4 ;  /* 0x0000000400007c02 */ /* 0x000fce0008000f00 */
.L_x_58:
[----:B-1----:R1:W2:Y:S02]  /*30f0*/  SYNCS.PHASECHK.TRANS64.TRYWAIT P0, [R0+URZ+0x140], R3 ;  /* 0x00014003000075a7 */ /* 0x0022a400080011ff */
[----:B--2---:R-:W-:Y:S05]  /*3100*/  @!P0 NANOSLEEP.SYNCS 0x989680 ;  /* 0x009896800000895d */ /* 0x004fea0003900000 */
[----:B------:R-:W2:Y:S02]  /*3110*/  @!P0 SYNCS.PHASECHK.TRANS64 P0, [R0+URZ+0x140], R3 ;  /* 0x00014003000085a7 */ /* 0x000ea400080010ff */
[----:B--2---:R-:W-:Y:S05]  /*3120*/  @P0 EXIT ;  /* 0x000000000000094d */ /* 0x004fea0003800000 */
[----:B------:R-:W-:Y:S05]  /*3130*/  BRA `(.L_x_58) ;  /* 0xfffffffc00ec7947 */ /* 0x000fea000383ffff */
.L_x_51:
[----:B------:R-:W-:-:S09]  /*3140*/  UISETP.NE.AND UP1, UPT, UR8, URZ, UPT ;  /* 0x000000ff0800728c */ /* 0x000fd2000bf25270 */
[----:B------:R-:W-:Y:S05]  /*3150*/  BRA.U UP1, `(.L_x_59) ;  /* 0x0000000d01187547 */ /* 0x000fea000b800000 */
[----:B------:R-:W-:Y:S01]  /*3160*/  UMOV UR4, 0x40 ;  /* 0x0000004000047882 */ /* 0x000fe20000000000 */
[----:B------:R-:W-:Y:S01]  /*3170*/  NOP ;  /* 0x0000000000007918 */ /* 0x000fe20000000000 */
[----:B------:R-:W-:Y:S01]  /*3180*/  ULEA UR4, UR37, UR4, 0x18 ;  /* 0x0000000425047291 */ /* 0x000fe2000f8ec0ff */
[----:B------:R-:W-:Y:S02]  /*3190*/  UMOV UR5, 0x400 ;  /* 0x0000040000057882 */ /* 0x000fe40000000000 */
[----:B------:R-:W-:-:S06]  /*31a0*/  ULEA UR37, UR37, UR5, 0x18 ;  /* 0x0000000525257291 */ /* 0x000fcc000f8ec0ff */
[----:B------:R-:W1:Y:S02]  /*31b0*/  LDS.U8 R0, [UR4+0x1c] ;  /* 0x00001c04ff007984 */ /* 0x000e640008000000 */
[----:B-1----:R-:W-:-:S13]  /*31c0*/  ISETP.NE.AND P0, PT, R0, RZ, PT ;  /* 0x000000ff0000720c */ /* 0x002fda0003f05270 */
[----:B------:R-:W-:Y:S05]  /*31d0*/  @P0 BRA `(.L_x_60) ;  /* 0x0000000000580947 */ /* 0x000fea0003800000 */
[----:B------:R-:W-:-:S13]  /*31e0*/  ELECT P0, URZ, PT ;  /* 0x0000000000ff782f */ /* 0x000fda0003800000 */
[----:B------:R-:W-:Y:S05]  /*31f0*/  @!P0 BRA `(.L_x_61) ;  /* 0x0000000000608947 */ /* 0x000fea0003800000 */
[----:B------:R-:W-:Y:S01]  /*3200*/  UMOV UR5, 0x10 ;  /* 0x0000001000057882 */ /* 0x000fe20000000000 */
[----:B------:R-:W-:Y:S01]  /*3210*/  HFMA2 R0, -RZ, RZ, 0, 5.9604644775390625e-08 ;  /* 0x00000001ff007431 */ /* 0x000fe200000001ff */
[----:B------:R-:W-:-:S03]  /*3220*/  MOV R2, 0xffff ;  /* 0x0000ffff00027802 */ /* 0x000fc60000000f00 */
[----:B------:R-:W-:Y:S04]  /*3230*/  DEPBAR.LE SB1, 0x36 ;  /* 0x00009d800000791a */ /* 0x000fe80000000000 */
[----:B------:R-:W1:Y:S02]  /*3240*/  UTCATOMSWS.FIND_AND_SET.ALIGN UP0, UR5, UR5 ;  /* 0x00000005000575e3 */ /* 0x000e640008000800 */
[----:B-1----:R-:W-:Y:S01]  /*3250*/  MOV R3, UR5 ;  /* 0x0000000500037c02 */ /* 0x002fe20008000f00 */
[----:B------:R-:W-:Y:S06]  /*3260*/  BRA.U UP0, `(.L_x_62) ;  /* 0x0000000100187547 */ /* 0x000fec000b800000 */
.L_x_63:
[----:B------:R-:W-:Y:S05]  /*3270*/  NANOSLEEP 0x64 ;  /* 0x000000640000795d */ /* 0x000fea0003800000 */
[----:B------:R-:W-:-:S05]  /*3280*/  UMOV UR5, 0x10 ;  /* 0x0000001000057882 */ /* 0x000fca0000000000 */
[----:B------:R-:W-:Y:S04]  /*3290*/  DEPBAR.LE SB1, 0x36 ;  /* 0x00009d800000791a */ /* 0x000fe80000000000 */
[----:B------:R-:W1:Y:S02]  /*32a0*/  UTCATOMSWS.FIND_AND_SET.ALIGN UP0, UR5, UR5 ;  /* 0x00000005000575e3 */ /* 0x000e640008000800 */
[----:B-1----:R-:W-:Y:S01]  /*32b0*/  MOV R3, UR5 ;  /* 0x0000000500037c02 */ /* 0x002fe20008000f00 */
[----:B------:R-:W-:Y:S05]  /*32c0*/  BRA.U !UP0, `(.L_x_63) ;  /* 0xfffffffd08e87547 */ /* 0x000fea000b83ffff */
.L_x_62:
[-C--:B------:R-:W-:Y:S02]  /*32d0*/  SHF.L.U32 R2, R2, R3.reuse, RZ ;  /* 0x0000000302027219 */ /* 0x080fe400000006ff */
[----:B------:R-:W-:Y:S01]  /*32e0*/  SHF.L.U32 R0, R0, R3, RZ ;  /* 0x0000000300007219 */ /* 0x000fe200000006ff */
[----:B------:R-:W-:Y:S02]  /*32f0*/  IMAD.SHL.U32 R3, R3, 0x20, RZ ;  /* 0x0000002003037824 */ /* 0x000fe400078e00ff */
[----:B------:R1:W-:Y:S04]  /*3300*/  ATOMS.OR RZ, [UR4+0x14], R2 ;  /* 0x00001402ffff798c */ /* 0x0003e8000b000004 */
[----:B------:R1:W-:Y:S04]  /*3310*/  ATOMS.OR RZ, [UR4+0x18], R0 ;  /* 0x00001800ffff798c */ /* 0x0003e8000b000004 */
[----:B------:R1:W-:Y:S01]  /*3320*/  STS [UR37+0x1c0], R3 ;  /* 0x0001c003ff007988 */ /* 0x0003e20008000825 */
[----:B------:R-:W-:Y:S05]  /*3330*/  BRA `(.L_x_61) ;  /* 0x0000000000107947 */ /* 0x000fea0003800000 */
.L_x_60:
[----:B------:R-:W-:Y:S02]  /*3340*/  MOV R0, 0xffffffff ;  /* 0xffffffff00007802 */ /* 0x000fe40000000f00 */
[----:B------:R-:W-:-:S03]  /*3350*/  MOV R2, 0x3380 ;  /* 0x0000338000027802 */ /* 0x000fc60000000f00 */
[----:B------:R1:W-:Y:S04]  /*3360*/  STS [UR37+0x1c0], R0 ;  /* 0x0001c000ff007988 */ /* 0x0003e80008000825 */
[----:B-1-3-5:R-:W-:Y:S05]  /*3370*/  CALL.REL.NOINC `($__internal_1_$__cuda_sm10x_tcgen05_guardrail_trap_phase_invalid_during_alloc) ;  /* 0x0000009000387944 */ /* 0x02afea0003c00000 */
.L_x_61:
[----:B------:R-:W-:Y:S05]  /*3380*/  WARPSYNC.ALL ;  /* 0x0000000000007948 */ /* 0x000fea0003800000 */
[----:B------:R-:W2:Y:S01]  /*3390*/  S2UR UR6, SR_CgaCtaId ;  /* 0x00000000000679c3 */ /* 0x000ea20000008800 */
[----:B------:R-:W-:Y:S01]  /*33a0*/  UMOV UR4, 0x400 ;  /* 0x0000040000047882 */ /* 0x000fe20000000000 */
[----:B------:R-:W-:-:S06]  /*33b0*/  NOP ;  /* 0x0000000000007918 */ /* 0x000fcc0000000000 */
[----:B------:R-:W-:Y:S06]  /*33c0*/  BAR.ARV 0x6, 0xa0 ;  /* 0x0182800000007b1d */ /* 0x000fec0000002000 */
[----:B------:R-:W4:Y:S01]  /*33d0*/  LDCU UR7, c[0x0][0x38c] ;  /* 0x00007180ff0777ac */ /* 0x000f220008000800 */
[----:B------:R-:W-:Y:S01]  /*33e0*/  IMAD.MOV.U32 R11, RZ, RZ, 0x1 ;  /* 0x00000001ff0b7424 */ /* 0x000fe200078e00ff */
[----:B------:R-:W-:Y:S01]  /*33f0*/  CS2R R8, SRZ ;  /* 0x0000000000087805 */ /* 0x000fe2000001ff00 */
[----:B------:R-:W-:Y:S01]  /*3400*/  IMAD.MOV.U32 R10, RZ, RZ, RZ ;  /* 0x000000ffff0a7224 */ /* 0x000fe200078e00ff */
[----:B------:R-:W-:Y:S01]  /*3410*/  UMOV UR18, URZ ;  /* 0x000000ff00127c82 */ /* 0x000fe20008000000 */
[----:B------:R-:W-:Y:S01]  /*3420*/  UMOV UR17, URZ ;  /* 0x000000ff00117c82 */ /* 0x000fe20008000000 */
[----:B------:R-:W-:Y:S01]  /*3430*/  UMOV UR20, 0x0 ;  /* 0x0000000000147882 */ /* 0x000fe20000000000 */
[----:B------:R-:W-:Y:S01]  /*3440*/  UMOV UR21, 0x8400490 ;  /* 0x0840049000157882 */ /* 0x000fe20000000000 */
[----:B--2---:R-:W-:Y:S01]  /*3450*/  ULEA UR6, UR6, UR4, 0x18 ;  /* 0x0000000406067291 */ /* 0x004fe2000f8ec0ff */
[----:B------:R-:W2:Y:S03]  /*3460*/  LDCU UR4, c[0x0][0x38c] ;  /* 0x00007180ff0477ac */ /* 0x000ea60008000800 */
[----:B------:R-:W-:-:S02]  /*3470*/  UIADD3 UR11, UPT, UPT, UR6, 0xc400, URZ ;  /* 0x0000c400060b7890 */ /* 0x000fc4000fffe0ff */
[----:B----4-:R-:W-:-:S03]  /*3480*/  UIADD3 UR7, UPT, UPT, UR7, 0x1f, URZ ;  /* 0x0000001f07077890 */ /* 0x010fc6000fffe0ff */
[----:B-1----:R-:W1:Y:S01]  /*3490*/  LDS R0, [UR6+0x1c0] ;  /* 0x0001c006ff007984 */ /* 0x002e620008000800 */
[----:B------:R-:W-:Y:S02]  /*34a0*/  UIADD3 UR12, UPT, UPT, UR6, 0x1a400, URZ ;  /* 0x0001a400060c7890 */ /* 0x000fe4000fffe0ff */
[----:B------:R-:W-:Y:S02]  /*34b0*/  USHF.R.S32.HI UR5, URZ, 0x1f, UR7 ;  /* 0x0000001fff057899 */ /* 0x000fe40008011407 */
[----:B------:R-:W-:Y:S02]  /*34c0*/  USHF.R.U32.HI UR11, URZ, 0x4, UR11 ;  /* 0x00000004ff0b7899 */ /* 0x000fe4000801160b */
[----:B------:R-:W-:Y:S02]  /*34d0*/  ULEA.HI UR5, UR5, UR7, URZ, 0x5 ;  /* 0x0000000705057291 */ /* 0x000fe4000f8f28ff */
[----:B------:R-:W-:Y:S02]  /*34e0*/  USHF.R.U32.HI UR12, URZ, 0x4, UR12 ;  /* 0x00000004ff0c7899 */ /* 0x000fe4000801160c */
[----:B------:R-:W-:-:S02]  /*34f0*/  USHF.R.S32.HI UR5, URZ, 0x5, UR5 ;  /* 0x00000005ff057899 */ /* 0x000fc40008011405 */
[----:B------:R-:W-:Y:S02]  /*3500*/  ULOP3.LUT UR11, UR11, 0x3fff, URZ, 0xc0, !UPT ;  /* 0x00003fff0b0b7892 */ /* 0x000fe4000f8ec0ff */
[----:B------:R-:W-:Y:S02]  /*3510*/  UISETP.LT.AND UP0, UPT, UR5, 0x1, UPT ;  /* 0x000000010500788c */ /* 0x000fe4000bf01270 */
[----:B------:R-:W-:Y:S02]  /*3520*/  ULOP3.LUT UR12, UR12, 0x3fff, URZ, 0xc0, !UPT ;  /* 0x00003fff0c0c7892 */ /* 0x000fe4000f8ec0ff */
[----:B------:R-:W-:Y:S02]  /*3530*/  USEL UR10, UR5, 0x1, !UP0 ;  /* 0x00000001050a7887 */ /* 0x000fe4000c000000 */
[----:B------:R-:W-:Y:S02]  /*3540*/  ULOP3.LUT UR11, UR11, 0x10000, URZ, 0xfc, !UPT ;  /* 0x000100000b0b7892 */ /* 0x000fe4000f8efcff */
[----:B------:R-:W-:-:S02]  /*3550*/  ULOP3.LUT UR12, UR12, 0x10000, URZ, 0xfc, !UPT ;  /* 0x000100000c0c7892 */ /* 0x000fc4000f8efcff */
[----:B------:R-:W-:Y:S02]  /*3560*/  UIADD3 UR10, UPT, UPT, -UR10, URZ, URZ ;  /* 0x000000ff0a0a7290 */ /* 0x000fe4000fffe1ff */
[----:B--2---:R-:W-:Y:S01]  /*3570*/  UISETP.GE.AND UP3, UPT, UR4, 0x1, UPT ;  /* 0x000000010400788c */ /* 0x004fe2000bf66270 */
[----:B-1----:R-:W-:-:S15]  /*3580*/  R2UR UR19, R0 ;  /* 0x00000000001372ca */ /* 0x002fde00000e0000 */
.L_x_70:
[----:B------:R-:W-:Y:S02]  /*3590*/  LEA R0, R10, UR6, 0x3 ;  /* 0x000000060a007c11 */ /* 0x000fe4000f8e18ff */
[----:B------:R-:W-:Y:S02]  /*35a0*/  SHF.L.U32 R5, R9, 0x1f, RZ ;  /* 0x0000001f09057819 */ /* 0x000fe400000006ff */
[----:B------:R-:W-:Y:S01]  /*35b0*/  PLOP3.LUT P0, PT, PT, PT, UP3, 0x80, 0x8 ;  /* 0x000000000008781c */ /* 0x000fe20003f0f038 */
[----:B------:R-:W-:Y:S01]  /*35c0*/  VIADD R3, R0, 0x140 ;  /* 0x0000014000037836 */ /* 0x000fe20000000000 */
[----:B-1----:R-:W1:Y:S02]  /*35d0*/  SYNCS.PHASECHK.TRANS64.TRYWAIT P1, [R0+URZ+0x130], R5 ;  /* 0x00013005000075a7 */ /* 0x002e6400080211ff */
[----:B-1--4-:R-:W-:Y:S09]  /*35e0*/  @!P1 BRA `(.L_x_64) ;  /* 0x0000008400d09947 */ /* 0x012ff20003800000 */
.L_x_172:
[----:B------:R-:W-:Y:S01]  /*35f0*/  LEA R4, R10, UR6, 0x4 ;  /* 0x000000060a047c11 */ /* 0x000fe2000f8e20ff */
[----:B------:R-:W-:Y:S01]  /*3600*/  @UP3 ULEA UR4, UR17, UR6, 0x3 ;  /* 0x0000000611043291 */ /* 0x000fe2000f8e18ff */
[----:B------:R-:W-:Y:S01]  /*3610*/  PLOP3.LUT P2, PT, PT, PT, PT, 0x80, 0x8 ;  /* 0x000000000008781c */ /* 0x000fe20003f4f070 */
[----:B------:R-:W-:Y:S01]  /*3620*/  ULEA UR9, UR18, UR6, 0x3 ;  /* 0x0000000612097291 */ /* 0x000fe2000f8e18ff */
[----:B------:R-:W-:Y:S02]  /*3630*/  PRMT R3, RZ, 0x654, R3 ;  /* 0x00000654ff037816 */ /* 0x000fe40000000003 */
[----:B-1----:R-:W1:Y:S01]  /*3640*/  LDS.128 R4, [R4+0x1a0] ;  /* 0x0001a00004047984 */ /* 0x002e620000000c00 */
[----:B------:R-:W-:Y:S02]  /*3650*/  @P0 SHF.L.U32 R2, R8, 0x1f, RZ ;  /* 0x0000001f08020819 */ /* 0x000fe400000006ff */
[----:B------:R-:W-:Y:S01]  /*3660*/  SHF.L.U32 R0, R11, 0x1f, RZ ;  /* 0x0000001f0b007819 */ /* 0x000fe200000006ff */
[----:B------:R-:W-:Y:S01]  /*3670*/  @!PT LDS RZ, [RZ] ;  /* 0x00000000fffff984 */ /* 0x000fe20000000800 */
[----:B------:R-:W-:Y:S01]  /*3680*/  @!PT LDS RZ, [RZ] ;  /* 0x00000000fffff984 */ /* 0x000fe20000000800 */
[----:B------:R-:W-:Y:S01]  /*3690*/  @!PT LDS RZ, [RZ] ;  /* 0x00000000fffff984 */ /* 0x000fe20000000800 */
[----:B------:R-:W-:Y:S01]  /*36a0*/  @!PT LDS RZ, [RZ] ;  /* 0x00000000fffff984 */ /* 0x000fe20000000800 */
[----:B------:R2:W-:Y:S06]  /*36b0*/  MEMBAR.ALL.CTA ;  /* 0x0000000000007992 */ /* 0x0005ec0000008000 */
[----:B--2---:R-:W2:Y:S02]  /*36c0*/  FENCE.VIEW.ASYNC.S ;  /* 0x00000000000073c6 */ /* 0x004ea40000000000 */
[----:B--2---:R2:W-:Y:S01]  /*36d0*/  SYNCS.ARRIVE.TRANS64.RED.A1T0 RZ, [R3+URZ], RZ ;  /* 0x000000ff03ff79a7 */ /* 0x0045e200081004ff */
[----:B------:R2:W4:Y:S01]  /*36e0*/  @P0 SYNCS.PHASECHK.TRANS64.TRYWAIT P2, [UR4], R2 ;  /* 0x00000002ff0005a7 */ /* 0x0005220008041104 */
[----:B-1----:R-:W-:Y:S01]  /*36f0*/  LOP3.LUT P1, RZ, R6, 0x1, RZ, 0xc0, !PT ;  /* 0x0000000106ff7812 */ /* 0x002fe2000782c0ff */
[----:B------:R-:W1:Y:S02]  /*3700*/  SYNCS.PHASECHK.TRANS64.TRYWAIT P0, [UR9+0x160], R0 ;  /* 0x00016000ff0075a7 */ /* 0x000e640008001109 */
[----:B-12-4-:R-:W-:Y:S10]  /*3710*/  @!P0 BRA `(.L_x_65) ;  /* 0x0000008400988947 */ /* 0x016ff40003800000 */
.L_x_174:
[----:B------:R-:W-:Y:S01]  /*3720*/  IADD3 R10, PT, PT, R10, 0x1, RZ ;  /* 0x000000010a0a7810 */ /* 0x000fe20007ffe0ff */
[----:B------:R-:W-:Y:S06]  /*3730*/  BRA.U !UP3, `(.L_x_66) ;  /* 0x000000010b887547 */ /* 0x000fec000b800000 */
[----:B------:R-:W-:Y:S02]  /*3740*/  ULEA UR8, UR18, UR19, 0x8 ;  /* 0x0000001312087291 */ /* 0x000fe4000f8e40ff */
[----:B------:R-:W-:Y:S01]  /*3750*/  UPLOP3.LUT UP4, UPT, UPT, UPT, UPT, 0x40, 0x4 ;  /* 0x000000000004789c */ /* 0x000fe20003f8e870 */
[----:B------:R-:W-:Y:S01]  /*3760*/  UMOV UR16, UR10 ;  /* 0x0000000a00107c82 */ /* 0x000fe20008000000 */
[----:B------:R-:W-:Y:S01]  /*3770*/  UMOV UR15, UR5 ;  /* 0x00000005000f7c82 */ /* 0x000fe20008000000 */
[----:B------:R-:W-:-:S08]  /*3780*/  UMOV UR14, UR17 ;  /* 0x00000011000e7c82 */ /* 0x000fd00008000000 */
.L_x_69:
[----:B------:R-:W-:Y:S02]  /*3790*/  UIADD3 UR16, UPT, UPT, UR16, 0x1, URZ ;  /* 0x0000000110107890 */ /* 0x000fe4000fffe0ff */
[----:B--2---:R-:W-:Y:S02]  /*37a0*/  ULEA UR7, UR14, UR6, 0x3 ;  /* 0x000000060e077291 */ /* 0x004fe4000f8e18ff */
[----:B------:R-:W-:Y:S01]  /*37b0*/  UISETP.NE.AND UP0, UPT, UR16, URZ, UPT ;  /* 0x000000ff1000728c */ /* 0x000fe2000bf05270 */
[----:B----4-:R-:W-:Y:S10]  /*37c0*/  @P2 BRA `(.L_x_67) ;  /* 0x00000000000c2947 */ /* 0x010ff40003800000 */
[----:B-1----:R-:W-:Y:S04]  /*37d0*/  SHF.L.U32 R3, R8, 0x1f, RZ ;  /* 0x0000001f08037819 */ /* 0x002fe800000006ff */
[----:B------:R-:W1:Y:S02]  /*37e0*/  SYNCS.PHASECHK.TRANS64.TRYWAIT P0, [UR7], R3 ;  /* 0x00000003ff0075a7 */ /* 0x000e640008001107 */
[----:B-1----:R-:W-:Y:S05]  /*37f0*/  @!P0 BRA `(.L_x_68) ;  /* 0x0000008400788947 */ /* 0x002fea0003800000 */
.L_x_67:
[----:B------:R-:W-:Y:S01]  /*3800*/  UISETP.NE.AND UP1, UPT, UR15, 0x1, UPT ;  /* 0x000000010f00788c */ /* 0x000fe2000bf25270 */
[----:B------:R-:W-:Y:S01]  /*3810*/  PLOP3.LUT P2, PT, PT, PT, PT, 0x80, 0x8 ;  /* 0x000000000008781c */ /* 0x000fe20003f4f070 */
[----:B------:R-:W-:Y:S02]  /*3820*/  UIADD3 UR17, UPT, UPT, UR14, 0x1, URZ ;  /* 0x000000010e117890 */ /* 0x000fe4000fffe0ff */
[----:B------:R-:W-:Y:S02]  /*3830*/  ULEA UR22, UR14, UR12, 0x9 ;  /* 0x0000000c0e167291 */ /* 0x000fe4000f8e48ff */
[----:B------:R-:W-:Y:S01]  /*3840*/  UISETP.NE.AND UP2, UPT, UR17, 0xe, UPT ;  /* 0x0000000e1100788c */ /* 0x000fe2000bf45270 */
[----:B------:R-:W-:Y:S01]  /*3850*/  PLOP3.LUT P0, PT, PT, PT, UP1, 0x80, 0x8 ;  /* 0x000000000008781c */ /* 0x000fe20003f0f018 */
[----:B------:R-:W-:Y:S02]  /*3860*/  ULEA UR24, UR14, UR11, 0x8 ;  /* 0x0000000b0e187291 */ /* 0x000fe4000f8e40ff */
[----:B------:R-:W-:Y:S02]  /*3870*/  USEL UR13, URZ, 0x1, UP2 ;  /* 0x00000001ff0d7887 */ /* 0x000fe40009000000 */
[----:B------:R-:W-:Y:S02]  /*3880*/  USEL UR17, UR17, URZ, UP2 ;  /* 0x000000ff11117287 */ /* 0x000fe40009000000 */
[----:B------:R-:W-:Y:S02]  /*3890*/  UIADD3 UR7, UPT, UPT, UR7, 0x70, URZ ;  /* 0x0000007007077890 */ /* 0x000fe4000fffe0ff */
[----:B------:R-:W-:Y:S01]  /*38a0*/  @UP1 ULEA UR4, UR17, UR6, 0x3 ;  /* 0x0000000611041291 */ /* 0x000fe2000f8e18ff */
[----:B------:R-:W-:Y:S01]  /*38b0*/  LOP3.LUT R8, R8, UR13, RZ, 0x3c, !PT ;  /* 0x0000000d08087c12 */ /* 0x000fe2000f8e3cff */
[----:B------:R-:W-:Y:S01]  /*38c0*/  UMOV UR23, 0xc0004010 ;  /* 0xc000401000177882 */ /* 0x000fe20000000000 */
[----:B------:R-:W-:Y:S01]  /*38d0*/  UMOV UR25, 0xc0004010 ;  /* 0xc000401000197882 */ /* 0x000fe20000000000 */
[----:B------:R-:W-:Y:S01]  /*38e0*/  UIADD3 UR15, UPT, UPT, UR15, -0x1, URZ ;  /* 0xffffffff0f0f7890 */ /* 0x000fe2000fffe0ff */
[----:B-1----:R-:W-:Y:S01]  /*38f0*/  @P0 SHF.L.U32 R0, R8, 0x1f, RZ ;  /* 0x0000001f08000819 */ /* 0x002fe200000006ff */
[----:B------:R-:W-:Y:S03]  /*3900*/  UMOV UR14, UR17 ;  /* 0x00000011000e7c82 */ /* 0x000fe60008000000 */
[----:B------:R2:W4:Y:S01]  /*3910*/  @P0 SYNCS.PHASECHK.TRANS64.TRYWAIT P2, [UR4], R0 ;  /* 0x00000000ff0005a7 */ /* 0x0005220008041104 */
[----:B------:R2:W-:Y:S01]  /*3920*/  UTCQMMA gdesc[UR24], gdesc[UR22], tmem[UR8], tmem[UR20], idesc[UR21], UP4 ;  /* 0x00ff1416180075ea */ /* 0x0005e2000a000308 */
[----:B------:R-:W-:Y:S01]  /*3930*/  UPLOP3.LUT UP4, UPT, UPT, UPT, UPT, 0x80, 0x8 ;  /* 0x000000000008789c */ /* 0x000fe20003f8f070 */
[----:B------:R2:W-:Y:S01]  /*3940*/  UTCBAR [UR7], URZ ;  /* 0x000000ff070073e9 */ /* 0x0005e200080000ff */
[----:B------:R-:W-:Y:S09]  /*3950*/  BRA.U UP0, `(.L_x_69) ;  /* 0xfffffffd008c7547 */ /* 0x000ff2000b83ffff */
.L_x_66:
[----:B------:R-:W-:Y:S01]  /*3960*/  UIADD3 UR18, UPT, UPT, UR18, 0x1, URZ ;  /* 0x0000000112127890 */ /* 0x000fe2000fffe0ff */
[C---:B------:R-:W-:Y:S01]  /*3970*/  ISETP.NE.AND P0, PT, R10.reuse, 0x2, PT ;  /* 0x000000020a00780c */ /* 0x040fe20003f05270 */
[----:B------:R-:W-:Y:S02]  /*3980*/  UIADD3 UR9, UPT, UPT, UR9, 0x150, URZ ;  /* 0x0000015009097890 */ /* 0x000fe4000fffe0ff */
[----:B------:R-:W-:Y:S01]  /*3990*/  UISETP.NE.AND UP0, UPT, UR18, 0x2, UPT ;  /* 0x000000021200788c */ /* 0x000fe2000bf05270 */
[----:B-12---:R-:W-:Y:S02]  /*39a0*/  SEL R0, RZ, 0x1, P0 ;  /* 0x00000001ff007807 */ /* 0x006fe40000000000 */
[----:B------:R-:W-:Y:S01]  /*39b0*/  SEL R10, R10, RZ, P0 ;  /* 0x000000ff0a0a7207 */ /* 0x000fe20000000000 */
[----:B------:R-:W-:Y:S01]  /*39c0*/  USEL UR4, URZ, 0x1, UP0 ;  /* 0x00000001ff047887 */ /* 0x000fe20008000000 */
[----:B------:R-:W-:Y:S01]  /*39d0*/  LOP3.LUT R9, R9, R0, RZ, 0x3c, !PT ;  /* 0x0000000009097212 */ /* 0x000fe200078e3cff */
[----:B------:R-:W-:Y:S01]  /*39e0*/  USEL UR18, UR18, URZ, UP0 ;  /* 0x000000ff12127287 */ /* 0x000fe20008000000 */
[----:B------:R1:W-:Y:S03]  /*39f0*/  UTCBAR [UR9], URZ ;  /* 0x000000ff090073e9 */ /* 0x0003e600080000ff */
[----:B------:R-:W-:Y:S01]  /*3a00*/  LOP3.LUT R11, R11, UR4, RZ, 0x3c, !PT ;  /* 0x000000040b0b7c12 */ /* 0x000fe2000f8e3cff */
[----:B------:R-:W-:Y:S07]  /*3a10*/  @P1 BRA `(.L_x_70) ;  /* 0xfffffff800dc1947 */ /* 0x000fee000383ffff */
[----:B------:R-:W2:Y:S01]  /*3a20*/  S2UR UR4, SR_CgaCtaId ;  /* 0x00000000000479c3 */ /* 0x000ea20000008800 */
[----:B------:R-:W-:Y:S01]  /*3a30*/  ELECT P0, URZ, PT ;  /* 0x0000000000ff782f */ /* 0x000fe20003800000 */
[----:B------:R-:W-:Y:S01]  /*3a40*/  IMAD.MOV.U32 R0, RZ, RZ, 0x1 ;  /* 0x00000001ff007424 */ /* 0x000fe200078e00ff */
[----:B------:R-:W-:Y:S01]  /*3a50*/  UIADD3 UR6, UPT, UPT, UR6, 0x160, URZ ;  /* 0x0000016006067890 */ /* 0x000fe2000fffe0ff */
[----:B------:R-:W-:Y:S01]  /*3a60*/  SHF.L.U32 R3, R11, 0x1f, RZ ;  /* 0x0000001f0b037819 */ /* 0x000fe200000006ff */
[----:B------:R-:W-:-:S03]  /*3a70*/  UMOV UR5, 0x40 ;  /* 0x0000004000057882 */ /* 0x000fc60000000000 */
[----:B------:R-:W-:Y:S01]  /*3a80*/  UVIRTCOUNT.DEALLOC.SMPOOL 0x80 ;  /* 0x000000800000784c */ /* 0x000fe20000000000 */
[----:B--2---:R-:W-:Y:S02]  /*3a90*/  ULEA UR4, UR4, UR5, 0x18 ;  /* 0x0000000504047291 */ /* 0x004fe4000f8ec0ff */
[----:B------:R-:W-:-:S07]  /*3aa0*/  ULEA UR5, UR18, UR6, 0x3 ;  /* 0x0000000612057291 */ /* 0x000fce000f8e18ff */
[----:B------:R2:W-:Y:S02]  /*3ab0*/  @P0 STS.U8 [UR4+0x1c], R0 ;  /* 0x00001c00ff000988 */ /* 0x0005e40008000004 */
[----:B------:R-:W3:Y:S02]  /*3ac0*/  SYNCS.PHASECHK.TRANS64.TRYWAIT P0, [UR5], R3 ;  /* 0x00000003ff0075a7 */ /* 0x000ee40008001105 */
[----:B--23--:R-:W-:Y:S05]  /*3ad0*/  @!P0 BRA `(.L_x_71) ;  /* 0x0000008000d88947 */ /* 0x00cfea0003800000 */
.L_x_177:
[----:B------:R-:W-:-:S04]  /*3ae0*/  UIADD3 UR7, UPT, UPT, UR18, 0x1, URZ ;  /* 0x0000000112077890 */ /* 0x000fc8000fffe0ff */
[----:B------:R-:W-:-:S04]  /*3af0*/  UISETP.NE.AND UP0, UPT, UR7, 0x2, UPT ;  /* 0x000000020700788c */ /* 0x000fc8000bf05270 */
[----:B------:R-:W-:Y:S02]  /*3b00*/  USEL UR5, URZ, 0x1, UP0 ;  /* 0x00000001ff057887 */ /* 0x000fe40008000000 */
[----:B------:R-:W-:-:S04]  /*3b10*/  USEL UR7, UR7, URZ, UP0 ;  /* 0x000000ff07077287 */ /* 0x000fc80008000000 */
[----:B------:R-:W-:Y:S01]  /*3b20*/  ULEA UR7, UR7, UR6, 0x3 ;  /* 0x0000000607077291 */ /* 0x000fe2000f8e18ff */
[----:B--2---:R-:W-:-:S04]  /*3b30*/  LOP3.LUT R3, R11, UR5, RZ, 0x3c, !PT ;  /* 0x000000050b037c12 */ /* 0x004fc8000f8e3cff */
[----:B------:R-:W-:-:S04]  /*3b40*/  SHF.L.U32 R3, R3, 0x1f, RZ ;  /* 0x0000001f03037819 */ /* 0x000fc800000006ff */
[----:B------:R-:W2:Y:S02]  /*3b50*/  SYNCS.PHASECHK.TRANS64.TRYWAIT P0, [UR7], R3 ;  /* 0x00000003ff0075a7 */ /* 0x000ea40008001107 */
[----:B--2---:R-:W-:Y:S05]  /*3b60*/  @!P0 BRA `(.L_x_72) ;  /* 0x0000008000cc8947 */ /* 0x004fea0003800000 */
.L_x_179:
[----:B------:R-:W-:Y:S01]  /*3b70*/  NOP ;  /* 0x0000000000007918 */ /* 0x000fe20000000000 */
[----:B--2---:R-:W2:Y:S01]  /*3b80*/  LDS R0, [UR4+0x14] ;  /* 0x00001404ff007984 */ /* 0x004ea20008000800 */
[----:B------:R-:W-:Y:S01]  /*3b90*/  ULOP3.LUT UR6, UR19, 0xffff, URZ, 0xc0, !UPT ;  /* 0x0000ffff13067892 */ /* 0x000fe2000f8ec0ff */
[----:B------:R-:W-:Y:S01]  /*3ba0*/  UMOV UR8, 0xffff ;  /* 0x0000ffff00087882 */ /* 0x000fe20000000000 */
[----:B------:R-:W-:Y:S02]  /*3bb0*/  UMOV UR5, 0x1 ;  /* 0x0000000100057882 */ /* 0x000fe40000000000 */
[----:B------:R-:W-:-:S04]  /*3bc0*/  USHF.R.U32.HI UR6, URZ, 0x5, UR6 ;  /* 0x00000005ff067899 */ /* 0x000fc80008011606 */
[----:B------:R-:W-:Y:S02]  /*3bd0*/  USHF.L.U32 UR8, UR8, UR6, URZ ;  /* 0x0000000608087299 */ /* 0x000fe400080006ff */
[----:B------:R-:W-:-:S04]  /*3be0*/  USHF.L.U32 UR5, UR5, UR6, URZ ;  /* 0x0000000605057299 */ /* 0x000fc800080006ff */
[----:B--2---:R-:W-:-:S04]  /*3bf0*/  LOP3.LUT R0, R0, UR8, RZ, 0xc0, !PT ;  /* 0x0000000800007c12 */ /* 0x004fc8000f8ec0ff */
[----:B------:R-:W-:-:S13]  /*3c00*/  ISETP.NE.AND P0, PT, R0, UR8, PT ;  /* 0x0000000800007c0c */ /* 0x000fda000bf05270 */
[----:B------:R-:W-:Y:S05]  /*3c10*/  @P0 BRA `(.L_x_73) ;  /* 0x0000000000580947 */ /* 0x000fea0003800000 */
[----:B------:R-:W2:Y:S02]  /*3c20*/  LDS R0, [UR4+0x18] ;  /* 0x00001804ff007984 */ /* 0x000ea40008000800 */
[----:B--2---:R-:W-:-:S04]  /*3c30*/  LOP3.LUT R0, R0, UR5, RZ, 0xc0, !PT ;  /* 0x0000000500007c12 */ /* 0x004fc8000f8ec0ff */
[----:B------:R-:W-:-:S13]  /*3c40*/  ISETP.NE.AND P0, PT, R0, UR5, PT ;  /* 0x0000000500007c0c */ /* 0x000fda000bf05270 */
[----:B------:R-:W-:Y:S05]  /*3c50*/  @P0 BRA `(.L_x_74) ;  /* 0x00000000003c0947 */ /* 0x000fea0003800000 */
[----:B------:R-:W2:Y:S01]  /*3c60*/  S2R R2, SR_LANEID ;  /* 0x0000000000027919 */ /* 0x000ea20000000000 */
[----:B------:R-:W-:Y:S01]  /*3c70*/  ULOP3.LUT UR8, URZ, UR8, URZ, 0x33, !UPT ;  /* 0x00000008ff087292 */ /* 0x000fe2000f8e33ff */
[----:B------:R-:W-:Y:S01]  /*3c80*/  LOP3.LUT R4, RZ, UR5, RZ, 0x33, !PT ;  /* 0x00000005ff047c12 */ /* 0x000fe2000f8e33ff */
[----:B------:R-:W-:Y:S02]  /*3c90*/  VOTEU.ANY UR7, UPT, PT ;  /* 0x0000000000077886 */ /* 0x000fe400038e0100 */
[----:B------:R-:W-:Y:S01]  /*3ca0*/  UFLO.U32 UR7, UR7 ;  /* 0x00000007000772bd */ /* 0x000fe200080e0000 */
[----:B------:R-:W3:Y:S01]  /*3cb0*/  REDUX UR5, R4 ;  /* 0x00000000040573c4 */ /* 0x000ee20000000000 */
[----:B------:R-:W-:-:S06]  /*3cc0*/  IMAD.U32 R0, RZ, RZ, UR8 ;  /* 0x00000008ff007e24 */ /* 0x000fcc000f8e00ff */
[----:B------:R1:W-:Y:S01]  /*3cd0*/  UTCATOMSWS.AND URZ, UR8 ;  /* 0x0000000800ff79e3 */ /* 0x0003e20008000000 */
[----:B------:R-:W4:Y:S01]  /*3ce0*/  REDUX UR6, R0 ;  /* 0x00000000000673c4 */ /* 0x000f220000000000 */
[----:B--2---:R-:W-:Y:S01]  /*3cf0*/  ISETP.EQ.U32.AND P0, PT, R2, UR7, PT ;  /* 0x0000000702007c0c */ /* 0x004fe2000bf02070 */
[----:B---3--:R-:W-:Y:S01]  /*3d00*/  IMAD.U32 R2, RZ, RZ, UR5 ;  /* 0x00000005ff027e24 */ /* 0x008fe2000f8e00ff */
[----:B----4-:R-:W-:-:S11]  /*3d10*/  MOV R3, UR6 ;  /* 0x0000000600037c02 */ /* 0x010fd60008000f00 */
[----:B------:R1:W-:Y:S04]  /*3d20*/  @P0 ATOMS.AND RZ, [UR4+0x14], R3 ;  /* 0x00001403ffff098c */ /* 0x0003e8000a800004 */
[----:B------:R1:W-:Y:S01]  /*3d30*/  @P0 ATOMS.AND RZ, [UR4+0x18], R2 ;  /* 0x00001802ffff098c */ /* 0x0003e2000a800004 */
[----:B------:R-:W-:Y:S05]  /*3d40*/  BRA `(.L_x_75) ;  /* 0x0000000000147947 */ /* 0x000fea0003800000 */
.L_x_74:
[----:B------:R-:W-:Y:S02]  /*3d50*/  MOV R2, 0x3d70 ;  /* 0x00003d7000027802 */ /* 0x000fe40000000f00 */
[----:B-1--45:R-:W-:Y:S05]  /*3d60*/  CALL.REL.NOINC `($__internal_0_$__cuda_sm10x_tcgen05_guardrail_trap_col_being_dealloced_not_returned_by_alloc) ;  /* 0x0000008400b07944 */ /* 0x032fea0003c00000 */
[----:B------:R-:W-:Y:S05]  /*3d70*/  BRA `(.L_x_75) ;  /* 0x0000000000087947 */ /* 0x000fea0003800000 */
.L_x_73:
[----:B------:R-:W-:Y:S02]  /*3d80*/  MOV R2, 0x3da0 ;  /* 0x00003da000027802 */ /* 0x000fe40000000f00 */
[----:B-1--45:R-:W-:Y:S05]  /*3d90*/  CALL.REL.NOINC `($__internal_2_$__cuda_sm10x_tcgen05_guardrail_trap_unallocated_columns_being_dealloced) ;  /* 0x0000008400bc7944 */ /* 0x032fea0003c00000 */
.L_x_75:
[----:B------:R-:W-:Y:S01]  /*3da0*/  NOP ;  /* 0x0000000000007918 */ /* 0x000fe20000000000 */
[----:B-1----:R-:W-:Y:S05]  /*3db0*/  EXIT ;  /* 0x000000000000794d */ /* 0x002fea0003800000 */
.L_x_59:
[----:B------:R-:W-:-:S09]  /*3dc0*/  UISETP.NE.OR UP2, UPT, UR8, 0x3, !UP2 ;  /* 0x000000030800788c */ /* 0x000fd2000d745670 */
[----:B------:R-:W-:Y:S05]  /*3dd0*/  BRA.U UP2, `(.L_x_76) ;  /* 0x0000001102147547 */ /* 0x000fea000b800000 */
[----:B------:R-:W1:Y:S01]  /*3de0*/  LDC R0, c[0x0][0xb30] ;  /* 0x0002cc00ff007b82 */ /* 0x000e620000000800 */
[----:B------:R-:W2:Y:S01]  /*3df0*/  LDCU.64 UR8, c[0x0][0x888] ;  /* 0x00011100ff0877ac */ /* 0x000ea20008000a00 */
[----:B------:R-:W-:Y:S02]  /*3e00*/  HFMA2 R29, -RZ, RZ, 0, 0 ;  /* 0x00000000ff1d7431 */ /* 0x000fe400000001ff */
[----:B------:R-:W-:Y:S01]  /*3e10*/  IMAD.MOV.U32 R31, RZ, RZ, 0x1 ;  /* 0x00000001ff1f7424 */ /* 0x000fe200078e00ff */
[----:B------:R-:W-:Y:S01]  /*3e20*/  MOV R23, 0x2000 ;  /* 0x0000200000177802 */ /* 0x000fe20000000f00 */
[----:B------:R-:W4:Y:S01]  /*3e30*/  LDCU.64 UR4, c[0x0][0x890] ;  /* 0x00011200ff0477ac */ /* 0x000f220008000a00 */
[----:B------:R-:W-:Y:S01]  /*3e40*/  IMAD.MOV.U32 R30, RZ, RZ, RZ ;  /* 0x000000ffff1e7224 */ /* 0x000fe200078e00ff */
[----:B------:R-:W3:Y:S01]  /*3e50*/  LDC R19, c[0x0][0x370] ;  /* 0x0000dc00ff137b82 */ /* 0x000ee20000000800 */
[----:B------:R-:W-:Y:S01]  /*3e60*/  UMOV UR7, 0x400 ;  /* 0x0000040000077882 */ /* 0x000fe20000000000 */
[----:B------:R-:W-:-:S02]  /*3e70*/  UPLOP3.LUT UP1, UPT, UPT, UPT, UPT, 0x40, 0x4 ;  /* 0x000000000004789c */ /* 0x000fc40003f2e870 */
[----:B------:R-:W-:-:S04]  /*3e80*/  ULEA UR7, UR37, UR7, 0x18 ;  /* 0x0000000725077291 */ /* 0x000fc8000f8ec0ff */
[----:B------:R-:W3:Y:S01]  /*3e90*/  LDC R2, c[0x0][0xb0c] ;  /* 0x0002c300ff027b82 */ /* 0x000ee20000000800 */
[----:B------:R-:W-:Y:S02]  /*3ea0*/  UIADD3 UR13, UPT, UPT, UR7, 0xf8, URZ ;  /* 0x000000f8070d7890 */ /* 0x000fe4000fffe0ff */
[----:B--2---:R-:W-:Y:S02]  /*3eb0*/  UISETP.NE.U32.AND UP2, UPT, UR8, URZ, UPT ;  /* 0x000000ff0800728c */ /* 0x004fe4000bf45070 */
[----:B------:R-:W-:Y:S02]  /*3ec0*/  UIADD3 UR33, UPT, UPT, UR7, 0xe0, URZ ;  /* 0x000000e007217890 */ /* 0x000fe4000fffe0ff */
[----:B----4-:R-:W-:Y:S01]  /*3ed0*/  UISETP.NE.U32.AND UP3, UPT, UR4, URZ, UPT ;  /* 0x000000ff0400728c */ /* 0x010fe2000bf65070 */
[----:B------:R-:W2:Y:S01]  /*3ee0*/  LDC R18, c[0x0][0xb20] ;  /* 0x0002c800ff127b82 */ /* 0x000ea20000000800 */
[----:B-1----:R-:W-:Y:S01]  /*3ef0*/  ISETP.NE.AND P1, PT, R0, 0x1, PT ;  /* 0x000000010000780c */ /* 0x002fe20003f25270 */
[----:B------:R-:W-:-:S02]  /*3f00*/  UISETP.NE.AND.EX UP2, UPT, UR9, URZ, UPT, UP2 ;  /* 0x000000ff0900728c */ /* 0x000fc4000bf45320 */
[----:B------:R-:W-:Y:S02]  /*3f10*/  UIADD3 UR25, UPT, UPT, UR7, 0xe8, URZ ;  /* 0x000000e807197890 */ /* 0x000fe4000fffe0ff */
[----:B------:R-:W-:Y:S02]  /*3f20*/  UIADD3 UR17, UPT, UPT, UR7, 0xf0, URZ ;  /* 0x000000f007117890 */ /* 0x000fe4000fffe0ff */
[----:B------:R-:W1:Y:S01]  /*3f30*/  LDC.64 R32, c[0x0][0x348] ;  /* 0x0000d200ff207b82 */ /* 0x000e620000000a00 */
[----:B------:R-:W-:Y:S02]  /*3f40*/  UPRMT UR13, UR37, 0x654, UR13 ;  /* 0x00000654250d7896 */ /* 0x000fe4000800000d */
[----:B------:R-:W-:-:S05]  /*3f50*/  UISETP.NE.AND.EX UP3, UPT, UR5, URZ, UPT, UP3 ;  /* 0x000000ff0500728c */ /* 0x000fca000bf65330 */
[----:B------:R-:W4:Y:S08]  /*3f60*/  LDC.64 R16, c[0x0][0xb10] ;  /* 0x0002c400ff107b82 */ /* 0x000f300000000a00 */
[----:B------:R-:W1:Y:S08]  /*3f70*/  LDC.64 R6, c[0x0][0xb18] ;  /* 0x0002c600ff067b82 */ /* 0x000e700000000a00 */
[----:B------:R-:W1:Y:S08]  /*3f80*/  LDC.64 R4, c[0x0][0xb28] ;  /* 0x0002ca00ff047b82 */ /* 0x000e700000000a00 */
[----:B--23--:R-:W1:Y:S02]  /*3f90*/  LDC R22, c[0x0][0x374] ;  /* 0x0000dd00ff167b82 */ /* 0x00ce640000000800 */
.L_x_87:
[C---:B------:R-:W-:Y:S02]  /*3fa0*/  LEA R0, R30.reuse, UR7, 0x3 ;  /* 0x000000071e007c11 */ /* 0x040fe4000f8e18ff */
[----:B------:R-:W-:Y:S02]  /*3fb0*/  SHF.L.U32 R3, R29, 0x1f, RZ ;  /* 0x0000001f1d037819 */ /* 0x000fe400000006ff */
[----:B------:R-:W-:Y:S02]  /*3fc0*/  LEA R24, R30, UR7, 0x4 ;  /* 0x000000071e187c11 */ /* 0x000fe4000f8e20ff */
[----:B--2---:R-:W2:Y:S02]  /*3fd0*/  SYNCS.PHASECHK.TRANS64.TRYWAIT P0, [R0+URZ+0x130], R3 ;  /* 0x00013003000075a7 */ /* 0x004ea400080011ff */
[----:B--2---:R-:W-:Y:S05]  /*3fe0*/  @!P0 BRA `(.L_x_77) ;  /* 0x0000007c00c48947 */ /* 0x004fea0003800000 */
.L_x_180:
[----:B------:R-:W-:Y:S01]  /*3ff0*/  ISETP.GE.AND P0, PT, R72, 0x1, PT ;  /* 0x000000014800780c */ /* 0x000fe20003f06270 */
[----:B------:R-:W3:Y:S01]  /*4000*/  LDS.128 R24, [R24+0x1a0] ;  /* 0x0001a00018187984 */ /* 0x000ee20000000c00 */
[----:B--2---:R-:W-:Y:S01]  /*4010*/  VIADD R0, R0, 0x140 ;  /* 0x0000014000007836 */ /* 0x004fe20000000000 */
[----:B------:R-:W-:Y:S01]  /*4020*/  @!PT LDS RZ, [RZ] ;  /* 0x00000000fffff984 */ /* 0x000fe20000000800 */
[----:B------:R-:W-:Y:S01]  /*4030*/  @!PT LDS RZ, [RZ] ;  /* 0x00000000fffff984 */ /* 0x000fe20000000800 */
[----:B------:R-:W-:Y:S01]  /*4040*/  @!PT LDS RZ, [RZ] ;  /* 0x00000000fffff984 */ /* 0x000fe20000000800 */
[----:B------:R-:W-:Y:S01]  /*4050*/  @!PT LDS RZ, [RZ] ;  /* 0x00000000fffff984 */ /* 0x000fe20000000800 */
[----:B------:R2:W-:Y:S06]  /*4060*/  MEMBAR.ALL.CTA ;  /* 0x0000000000007992 */ /* 0x0005ec0000008000 */
[----:B--2---:R-:W2:Y:S01]  /*4070*/  FENCE.VIEW.ASYNC.S ;  /* 0x00000000000073c6 */ /* 0x004ea20000000000 */
[----:B------:R-:W-:Y:S04]  /*4080*/  PRMT R0, RZ, 0x654, R0 ;  /* 0x00000654ff007816 */ /* 0x000fe80000000000 */
[----:B--2---:R2:W-:Y:S01]  /*4090*/  SYNCS.ARRIVE.TRANS64.RED.A1T0 RZ, [R0+URZ], RZ ;  /* 0x000000ff00ff79a7 */ /* 0x0045e200081004ff */
[----:B---3--:R-:W-:Y:S11]  /*40a0*/  LOP3.LUT P3, RZ, R26, 0x1, RZ, 0xc0, !PT ;  /* 0x000000011aff7812 */ /* 0x008ff6000786c0ff */
[----:B------:R-:W-:Y:S02]  /*40b0*/  @!UPT UIADD3 URZ, UPT, UPT, URZ, URZ, URZ ;  /* 0x000000fffffff290 */ /* 0x000fe4000fffe0ff */
[----:B------:R-:W-:Y:S02]  /*40c0*/  @P3 MOV R13, R24 ;  /* 0x00000018000d3202 */ /* 0x000fe40000000f00 */
[----:B------:R-:W-:Y:S01]  /*40d0*/  @P3 LOP3.LUT R8, R25, 0xffff, RZ, 0xc0, !PT ;  /* 0x0000ffff19083812 */ /* 0x000fe200078ec0ff */
[----:B--2---:R-:W-:Y:S06]  /*40e0*/  @!P0 BRA `(.L_x_78) ;  /* 0x0000000000a48947 */ /* 0x004fec0003800000 */
[----:B-1----:R-:W-:Y:S01]  /*40f0*/  IMAD.HI.U32 R35, R22, R7, RZ ;  /* 0x0000000716237227 */ /* 0x002fe200078e00ff */
[----:B------:R-:W-:Y:S02]  /*4100*/  ISETP.NE.AND P0, PT, R6, 0x1, PT ;  /* 0x000000010600780c */ /* 0x000fe40003f05270 */
[----:B------:R-:W-:Y:S01]  /*4110*/  ISETP.NE.AND P2, PT, R72, 0x1, PT ;  /* 0x000000014800780c */ /* 0x000fe20003f45270 */
[----:B----4-:R-:W-:Y:S01]  /*4120*/  IMAD.HI.U32 R34, R19, R16, RZ ;  /* 0x0000001013227227 */ /* 0x010fe200078e00ff */
[----:B------:R-:W-:Y:S02]  /*4130*/  SHF.R.U32.HI R35, RZ, R18, R35 ;  /* 0x00000012ff237219 */ /* 0x000fe40000011623 */
[----:B------:R-:W-:Y:S01]  /*4140*/  ISETP.NE.AND P4, PT, R2, 0x1, PT ;  /* 0x000000010200780c */ /* 0x000fe20003f85270 */
[----:B------:R-:W-:Y:S01]  /*4150*/  IMAD.HI.U32 R36, R13, R16, RZ ;  /* 0x000000100d247227 */ /* 0x000fe200078e00ff */
[----:B------:R-:W-:Y:S02]  /*4160*/  SHF.R.U32.HI R34, RZ, R17, R34 ;  /* 0x00000011ff227219 */ /* 0x000fe40000011622 */
[----:B------:R-:W-:Y:S01]  /*4170*/  SEL R3, R22, R35, !P0 ;  /* 0x0000002316037207 */ /* 0x000fe20004000000 */
[C---:B------:R-:W-:Y:S01]  /*4180*/  IMAD.HI.U32 R35, R8.reuse, R7, RZ ;  /* 0x0000000708237227 */ /* 0x040fe200078e00ff */
[----:B------:R-:W-:Y:S02]  /*4190*/  SEL R11, R19, R34, !P4 ;  /* 0x00000022130b7207 */ /* 0x000fe40006000000 */
[----:B------:R-:W-:Y:S01]  /*41a0*/  SHF.R.U32.HI R36, RZ, R17, R36 ;  /* 0x00000011ff247219 */ /* 0x000fe20000011624 */
[----:B------:R-:W-:Y:S01]  /*41b0*/  IMAD.HI.U32 R38, R3, R4, RZ ;  /* 0x0000000403267227 */ /* 0x000fe200078e00ff */
[----:B------:R-:W-:Y:S03]  /*41c0*/  SHF.R.U32.HI R35, RZ, R18, R35 ;  /* 0x00000012ff237219 */ /* 0x000fe60000011623 */
[----:B------:R-:W-:Y:S01]  /*41d0*/  IMAD.HI.U32 R34, R11, R4, RZ ;  /* 0x000000040b227227 */ /* 0x000fe200078e00ff */
[----:B------:R-:W-:Y:S02]  /*41e0*/  @P2 SHF.R.U32.HI R3, RZ, R5, R38 ;  /* 0x00000005ff032219 */ /* 0x000fe40000011626 */
[----:B------:R-:W-:Y:S02]  /*41f0*/  SEL R9, R8, R35, !P0 ;  /* 0x0000002308097207 */ /* 0x000fe40004000000 */
[----:B------:R-:W-:Y:S01]  /*4200*/  @P2 SHF.R.U32.HI R11, RZ, R5, R34 ;  /* 0x00000005ff0b2219 */ /* 0x000fe20000011622 */
[C---:B------:R-:W-:Y:S01]  /*4210*/  IMAD R10, R72.reuse, R3, RZ ;  /* 0x00000003480a7224 */ /* 0x040fe200078e02ff */
[----:B------:R-:W-:Y:S01]  /*4220*/  SEL R3, R13, R36, !P4 ;  /* 0x000000240d037207 */ /* 0x000fe20006000000 */
[C---:B------:R-:W-:Y:S03]  /*4230*/  IMAD.HI.U32 R14, R9.reuse, R4, RZ ;  /* 0x00000004090e7227 */ /* 0x040fe600078e00ff */
[----:B------:R-:W-:Y:S01]  /*4240*/  ISETP.GE.AND P0, PT, R9, R10, PT ;  /* 0x0000000a0900720c */ /* 0x000fe20003f06270 */
[C---:B------:R-:W-:Y:S01]  /*4250*/  IMAD R12, R72.reuse, R11, RZ ;  /* 0x0000000b480c7224 */ /* 0x040fe200078e02ff */
[-C--:B------:R-:W-:Y:S04]  /*4260*/  SHF.R.U32.HI R14, RZ, R5.reuse, R14 ;  /* 0x00000005ff0e7219 */ /* 0x080fe8000001160e */
[----:B------:R-:W-:Y:S02]  /*4270*/  ISETP.GE.OR P0, PT, R3, R12, P0 ;  /* 0x0000000c0300720c */ /* 0x000fe40000706670 */
[----:B------:R-:W-:Y:S05]  /*4280*/  SEL R15, R9, R14, !P2 ;  /* 0x0000000e090f7207 */ /* 0x000fea0005000000 */
[----:B------:R-:W-:Y:S04]  /*4290*/  IMAD.MOV R14, RZ, RZ, -R15 ;  /* 0x000000ffff0e7224 */ /* 0x000fe800078e0a0f */
[----:B------:R-:W-:Y:S02]  /*42a0*/  IMAD R14, R72, R14, R9 ;  /* 0x0000000e480e7224 */ /* 0x000fe400078e0209 */
[C---:B------:R-:W-:Y:S05]  /*42b0*/  @!P0 IMAD.HI.U32 R10, R3.reuse, R4, RZ ;  /* 0x00000004030a8227 */ /* 0x040fea00078e00ff */
[----:B------:R-:W-:Y:S04]  /*42c0*/  @!P0 SHF.R.U32.HI R10, RZ, R5, R10 ;  /* 0x00000005ff0a8219 */ /* 0x000fe8000001160a */
[----:B------:R-:W-:Y:S01]  /*42d0*/  @!P0 SEL R0, R3, R10, !P2 ;  /* 0x0000000a03008207 */ /* 0x000fe20005000000 */
[----:B------:R-:W-:Y:S03]  /*42e0*/  IMAD.MOV R10, RZ, RZ, -R3 ;  /* 0x000000ffff0a7224 */ /* 0x000fe600078e0a03 */
[----:B------:R-:W-:Y:S01]  /*42f0*/  @!P0 IADD3 R15, PT, PT, R15, -R0, RZ ;  /* 0x800000000f0f8210 */ /* 0x000fe20007ffe0ff */
[----:B------:R-:W-:Y:S01]  /*4300*/  @!P0 IMAD R0, R11, R14, R0 ;  /* 0x0000000e0b008224 */ /* 0x000fe200078e0200 */
[----:B------:R-:W-:Y:S01]  /*4310*/  IADD3 R11, PT, PT, -R9, RZ, RZ ;  /* 0x000000ff090b7210 */ /* 0x000fe20007ffe1ff */
[----:B------:R-:W-:Y:S02]  /*4320*/  IMAD R13, R2, R10, R13 ;  /* 0x0000000a020d7224 */ /* 0x000fe400078e020d */
[----:B------:R-:W-:Y:S02]  /*4330*/  @!P0 IMAD R9, R15, R72, R3 ;  /* 0x000000480f098224 */ /* 0x000fe400078e0203 */
[----:B------:R-:W-:Y:S02]  /*4340*/  @!P0 IMAD.MOV.U32 R3, RZ, RZ, R0 ;  /* 0x000000ffff038224 */ /* 0x000fe400078e0000 */
[----:B------:R-:W-:Y:S02]  /*4350*/  IMAD R8, R6, R11, R8 ;  /* 0x0000000b06087224 */ /* 0x000fe400078e0208 */
[----:B------:R-:W-:Y:S02]  /*4360*/  IMAD R13, R3, R2, R13 ;  /* 0x00000002030d7224 */ /* 0x000fe400078e020d */
[----:B------:R-:W-:Y:S02]  /*4370*/  IMAD R8, R9, R6, R8 ;  /* 0x0000000609087224 */ /* 0x000fe400078e0208 */
.L_x_78:
[----:B------:R-:W-:Y:S05]  /*4380*/  BRA.U UP1, `(.L_x_79) ;  /* 0x0000000101107547 */ /* 0x000fea000b800000 */
[----:B------:R-:W-:Y:S04]  /*4390*/  MOV R0, UR6 ;  /* 0x0000000600007c02 */ /* 0x000fe80008000f00 */
[----:B------:R-:W-:Y:S04]  /*43a0*/  SHF.L.U32 R3, R0, 0x1f, RZ ;  /* 0x0000001f00037819 */ /* 0x000fe800000006ff */
[----:B------:R-:W2:Y:S02]  /*43b0*/  SYNCS.PHASECHK.TRANS64.TRYWAIT P0, [UR7+0x128], R3 ;  /* 0x00012803ff0075a7 */ /* 0x000ea40008001107 */
[----:B--2---:R-:W-:Y:S05]  /*43c0*/  @!P0 BRA `(.L_x_80) ;  /* 0x0000007800e08947 */ /* 0x004fea0003800000 */
.L_x_79:
[----:B------:R-:W-:Y:S02]  /*43d0*/  R2UR UR35, R21 ;  /* 0x00000000152372ca */ /* 0x000fe400000e0000 */
[----:B------:R-:W-:Y:S02]  /*43e0*/  R2UR UR34, R20 ;  /* 0x00000000142272ca */ /* 0x000fe400000e0000 */
[----:B------:R-:W-:Y:S02]  /*43f0*/  ISETP.NE.U32.AND P2, PT, RZ, UR4, PT ;  /* 0x00000004ff007c0c */ /* 0x000fe4000bf45070 */
[----:B------:R-:W-:Y:S02]  /*4400*/  SHF.L.U32 R12, R31, 0x1f, RZ ;  /* 0x0000001f1f0c7819 */ /* 0x000fe400000006ff */
[----:B------:R-:W-:Y:S05]  /*4410*/  ISETP.NE.AND.EX P2, PT, RZ, UR5, PT, P2 ;  /* 0x00000005ff007c0c */ /* 0x000fea000bf45320 */
[----:B------:R-:W-:Y:S02]  /*4420*/  USHF.L.U32 UR35, UR35, 0x7, URZ ;  /* 0x0000000723237899 */ /* 0x000fe400080006ff */
[----:B------:R-:W-:Y:S01]  /*4430*/  USHF.L.U32 UR34, UR34, 0x8, URZ ;  /* 0x0000000822227899 */ /* 0x000fe200080006ff */
[----:B------:R-:W-:Y:S11]  /*4440*/  BRA.U !UP3, `(.L_x_81) ;  /* 0x000000010b347547 */ /* 0x000ff6000b800000 */
[----:B------:R-:W-:Y:S01]  /*4450*/  UPLOP3.LUT UP0, UPT, UPT, UPT, UP2, 0x80, 0x8 ;  /* 0x000000000008789c */ /* 0x000fe20003f0f020 */
[----:B--2---:R-:W-:Y:S02]  /*4460*/  HFMA2 R0, -RZ, RZ, 0, 5.9604644775390625e-08 ;  /* 0x00000001ff007431 */ /* 0x004fe400000001ff */
[----:B------:R-:W-:Y:S03]  /*4470*/  IMAD.MOV.U32 R171, RZ, RZ, 0x1 ;  /* 0x00000001ffab7424 */ /* 0x000fe600078e00ff */
[----:B------:R-:W-:Y:S05]  /*4480*/  PLOP3.LUT P0, PT, PT, PT, UP0, 0x80, 0x8 ;  /* 0x000000000008781c */ /* 0x000fea0003f0f008 */
[----:B------:R-:W2:Y:S01]  /*4490*/  @UP0 LDCU.64 UR10, c[0x0][0x888] ;  /* 0x00011100ff0a07ac */ /* 0x000ea20008000a00 */
[----:B------:R-:W-:Y:S07]  /*44a0*/  @UP0 UIMAD UR8, UR36, UR4, URZ ;  /* 0x00000004240802a4 */ /* 0x000fee000f8e02ff */
[----:B------:R-:W-:Y:S01]  /*44b0*/  @!P0 PRMT R171, R0, 0x7610, R171 ;  /* 0x0000761000ab8816 */ /* 0x000fe200000000ab */
[----:B--2---:R-:W-:Y:S03]  /*44c0*/  @UP0 UIMAD.WIDE UR10, UR8, 0x4, UR10 ;  /* 0x00000004080a08a5 */ /* 0x004fe6000f8e020a */
[----:B------:R-:W2:Y:S03]  /*44d0*/  @!UP0 LDCU UR8, c[0x0][0x880] ;  /* 0x00011000ff0887ac */ /* 0x000ea60008000800 */
[----:B------:R-:W-:Y:S01]  /*44e0*/  IMAD.U32 R10, RZ, RZ, UR10 ;  /* 0x0000000aff0a7e24 */ /* 0x000fe2000f8e00ff */
[----:B------:R-:W-:Y:S05]  /*44f0*/  MOV R11, UR11 ;  /* 0x0000000b000b7c02 */ /* 0x000fea0008000f00 */
[----:B-----5:R3:W5:Y:S02]  /*4500*/  @P0 LDG.E R81, desc[UR46][R10.64] ;  /* 0x0000002e0a510981 */ /* 0x020764000c1e1900 */
[----:B--23--:R-:W-:Y:S07]  /*4510*/  @!P0 IMAD.U32 R81, RZ, RZ, UR8 ;  /* 0x00000008ff518e24 */ /* 0x00cfee000f8e00ff */
.L_x_81:
[----:B-----5:R-:W-:Y:S01]  /*4520*/  @!P2 FSETP.EQ.AND P0, PT, R81, RZ, PT ;  /* 0x000000ff5100a20b */ /* 0x020fe20003f02000 */
[----:B------:R-:W-:Y:S01]  /*4530*/  @!UPT UIADD3 URZ, UPT, UPT, URZ, URZ, URZ ;  /* 0x000000fffffff290 */ /* 0x000fe2000fffe0ff */
[----:B------:R-:W-:Y:S11]  /*4540*/  @!P2 BRA `(.L_x_82) ;  /* 0x000000000014a947 */ /* 0x000ff60003800000 */
[----:B------:R-:W-:Y:S02]  /*4550*/  LOP3.LUT P2, RZ, R171, 0xff, RZ, 0xc0, !PT ;  /* 0x000000ffabff7812 */ /* 0x000fe4000784c0ff */
[----:B------:R-:W-:Y:S04]  /*4560*/  PLOP3.LUT P0, PT, PT, PT, UP0, 0x80, 0x8 ;  /* 0x000000000008781c */ /* 0x000fe80003f0f008 */
[----:B------:R-:W-:Y:S07]  /*4570*/  PLOP3.LUT P0, PT, P0, PT, PT, 0x8, 0x80 ;  /* 0x000000000080781c */ /* 0x000fee000070e170 */
[----:B------:R-:W-:Y:S11]  /*4580*/  @P2 FSETP.EQ.AND P0, PT, R81, RZ, PT ;  /* 0x000000ff5100220b */ /* 0x000ff60003f02000 */
[----:B------:R-:W-:Y:S02]  /*4590*/  @!UPT UIADD3 URZ, UPT, UPT, URZ, URZ, URZ ;  /* 0x000000fffffff290 */ /* 0x000fe4000fffe0ff */
.L_x_82:
[----:B------:R-:W3:Y:S01]  /*45a0*/  SYNCS.PHASECHK.TRANS64.TRYWAIT P2, [UR7+0x100], R12 ;  /* 0x0001000cff0075a7 */ /* 0x000ee20008041107 */
[----:B------:R-:W-:Y:S04]  /*45b0*/  ELECT P4, URZ, PT ;  /* 0x0000000000ff782f */ /* 0x000fe80003880000 */
[----:B------:R-:W-:Y:S11]  /*45c0*/  PLOP3.LUT P4, PT, P0, P4, PT, 0xf2, 0x2f ;  /* 0x00000000002f781c */ /* 0x000ff60000789e72 */
[----:B------:R-:W-:Y:S02]  /*45d0*/  @!UPT UIADD3 URZ, UPT, UPT, URZ, URZ, URZ ;  /* 0x000000fffffff290 */ /* 0x000fe4000fffe0ff */
[----:B-1----:R-:W-:Y:S05]  /*45e0*/  @!P4 IADD3 R9, P0, PT, R32, 0x580, RZ ;  /* 0x000005802009c810 */ /* 0x002fea0007f1e0ff */
[----:B--2---:R-:W-:Y:S01]  /*45f0*/  @!P4 IMAD.X R0, RZ, RZ, R33, P0 ;  /* 0x000000ffff00c224 */ /* 0x004fe200000e0621 */
[----:B---3--:R-:W-:Y:S07]  /*4600*/  @!P2 BRA `(.L_x_83) ;  /* 0x000000780068a947 */ /* 0x008fee0003800000 */
.L_x_183:
[----:B------:R-:W-:Y:S01]  /*4610*/  @!P4 R2UR UR8, R0 ;  /* 0x000000000008c2ca */ /* 0x000fe200000e0000 */
[----:B------:R-:W-:Y:S01]  /*4620*/  VOTEU.ALL UP1, P4 ;  /* 0x0000000000ff7886 */ /* 0x000fe20002020000 */
[----:B------:R-:W-:Y:S01]  /*4630*/  @!P4 R2UR UR9, R9 ;  /* 0x000000000909c2ca */ /* 0x000fe200000e0000 */
[----:B------:R-:W-:Y:S01]  /*4640*/  @!P4 IMAD.MOV.U32 R0, RZ, RZ, 0x2000 ;  /* 0x00002000ff00c424 */ /* 0x000fe200078e00ff */
[----:B------:R-:W-:Y:S01]  /*4650*/  UMOV UR10, 0x0 ;  /* 0x00000000000a7882 */ /* 0x000fe20000000000 */
[----:B------:R-:W-:Y:S01]  /*4660*/  UMOV UR11, 0x10000000 ;  /* 0x10000000000b7882 */ /* 0x000fe20000000000 */
[----:B------:R-:W-:Y:S01]  /*4670*/  @!UP1 UIADD3 UR32, UPT, UPT, UR7, 0x200, URZ ;  /* 0x0000020007209890 */ /* 0x000fe2000fffe0ff */
[----:B------:R-:W-:Y:S01]  /*4680*/  @!P4 IADD3 R9, P0, PT, R32, 0x580, RZ ;  /* 0x000005802009c810 */ /* 0x000fe20007f1e0ff */
[----:B------:R-:W-:Y:S05]  /*4690*/  VOTEU.ALL UP1, P4 ;  /* 0x0000000000ff7886 */ /* 0x000fea0002020000 */
[----:B------:R-:W-:Y:S01]  /*46a0*/  IMAD.U32 R11, RZ, RZ, UR8 ;  /* 0x00000008ff0b7e24 */ /* 0x000fe2000f8e00ff */
[----:B------:R-:W-:Y:S01]  /*46b0*/  UPRMT UR8, UR37, 0x654, UR33 ;  /* 0x0000065425087896 */ /* 0x000fe20008000021 */
[----:B------:R-:W-:Y:S03]  /*46c0*/  IMAD.U32 R10, RZ, RZ, UR9 ;  /* 0x00000009ff0a7e24 */ /* 0x000fe6000f8e00ff */
[----:B------:R-:W-:Y:S02]  /*46d0*/  @!P4 R2UR UR15, R11 ;  /* 0x000000000b0fc2ca */ /* 0x000fe400000e0000 */
[----:B------:R-:W-:Y:S11]  /*46e0*/  @!P4 R2UR UR14, R10 ;  /* 0x000000000a0ec2ca */ /* 0x000ff600000e0000 */
[----:B------:R-:W-:Y:S02]  /*46f0*/  @!UPT UIADD3 URZ, UPT, UPT, URZ, URZ, URZ ;  /* 0x000000fffffff290 */ /* 0x000fe4000fffe0ff */
[----:B------:R2:W-:Y:S01]  /*4700*/  @!UP1 UTMALDG.3D [UR32], [UR14], desc[UR10] ;  /* 0x00000a200e0095b4 */ /* 0x0005e20008011000 */
[----:B------:R3:W-:Y:S01]  /*4710*/  @!P4 SYNCS.ARRIVE.TRANS64.RED.A0TR RZ, [UR7+0xe0], R0 ;  /* 0x0000e000ffffc9a7 */ /* 0x0007e20008300407 */
[----:B------:R-:W-:Y:S01]  /*4720*/  SYNCS.ARRIVE.TRANS64.RED.A1T0 RZ, [UR8], RZ ;  /* 0x000000ffffff79a7 */ /* 0x000fe20008100408 */
[----:B---3--:R-:W-:Y:S01]  /*4730*/  @!P4 IMAD.X R0, RZ, RZ, R33, P0 ;  /* 0x000000ffff00c224 */ /* 0x008fe200000e0621 */
[----:B------:R-:W3:Y:S02]  /*4740*/  SYNCS.PHASECHK.TRANS64.TRYWAIT P2, [UR7+0x108], R12 ;  /* 0x0001080cff0075a7 */ /* 0x000ee40008041107 */
[----:B--23--:R-:W-:Y:S05]  /*4750*/  @!P2 BRA `(.L_x_84) ;  /* 0x00000078002ca947 */ /* 0x00cfea0003800000 */
.L_x_185:
        /* <DEDUP_REMOVED lines=8> */
[----:B------:R-:W-:Y:S01]  /*47e0*/  @!UP1 UIADD3 UR24, UPT, UPT, UR7, 0x2200, URZ ;  /* 0x0000220007189890 */ /* 0x000fe2000fffe0ff */
[----:B------:R-:W-:Y:S01]  /*47f0*/  VOTEU.ALL UP1, P4 ;  /* 0x0000000000ff7886 */ /* 0x000fe20002020000 */
[----:B------:R-:W-:Y:S01]  /*4800*/  UMOV UR27, UR35 ;  /* 0x00000023001b7c82 */ /* 0x000fe20008000000 */
[----:B------:R-:W-:Y:S02]  /*4810*/  UMOV UR28, UR36 ;  /* 0x00000024001c7c82 */ /* 0x000fe40008000000 */
[----:B------:R-:W-:Y:S01]  /*4820*/  IMAD.U32 R11, RZ, RZ, UR8 ;  /* 0x00000008ff0b7e24 */ /* 0x000fe2000f8e00ff */
[----:B------:R-:W-:Y:S01]  /*4830*/  UPRMT UR8, UR37, 0x654, UR25 ;  /* 0x0000065425087896 */ /* 0x000fe20008000019 */
[----:B------:R-:W-:Y:S02]  /*4840*/  IMAD.U32 R10, RZ, RZ, UR9 ;  /* 0x00000009ff0a7e24 */ /* 0x000fe4000f8e00ff */
[----:B------:R-:W-:Y:S01]  /*4850*/  @!P4 IMAD.X R20, RZ, RZ, R33, P0 ;  /* 0x000000ffff14c224 */ /* 0x000fe200000e0621 */
[----:B------:R-:W-:Y:S02]  /*4860*/  @!P4 R2UR UR15, R11 ;  /* 0x000000000b0fc2ca */ /* 0x000fe400000e0000 */
[----:B------:R-:W-:Y:S11]  /*4870*/  @!P4 R2UR UR14, R10 ;  /* 0x000000000a0ec2ca */ /* 0x000ff600000e0000 */
[----:B------:R-:W-:Y:S02]  /*4880*/  @!UPT UIADD3 URZ, UPT, UPT, URZ, URZ, URZ ;  /* 0x000000fffffff290 */ /* 0x000fe4000fffe0ff */
[----:B------:R2:W-:Y:S01]  /*4890*/  @!UP1 UTMALDG.3D [UR24], [UR14], desc[UR10] ;  /* 0x00000a180e0095b4 */ /* 0x0005e20008011000 */
[----:B------:R2:W-:Y:S01]  /*48a0*/  @!P4 SYNCS.ARRIVE.TRANS64.RED.A0TR RZ, [UR7+0xe8], R0 ;  /* 0x0000e800ffffc9a7 */ /* 0x0005e20008300407 */
[----:B------:R-:W-:Y:S01]  /*48b0*/  SYNCS.ARRIVE.TRANS64.RED.A1T0 RZ, [UR8], RZ ;  /* 0x000000ffffff79a7 */ /* 0x000fe20008100408 */
[----:B------:R-:W3:Y:S02]  /*48c0*/  SYNCS.PHASECHK.TRANS64.TRYWAIT P2, [UR7+0x110], R12 ;  /* 0x0001100cff0075a7 */ /* 0x000ee40008041107 */
[----:B--23--:R-:W-:Y:S05]  /*48d0*/  @!P2 BRA `(.L_x_85) ;  /* 0x0000007400e4a947 */ /* 0x00cfea0003800000 */
.L_x_187:
[----:B------:R-:W2:Y:S01]  /*48e0*/  LDC.64 R14, c[0x0][0xb10] ;  /* 0x0002c400ff0e7b82 */ /* 0x000ea20000000a00 */
[----:B------:R-:W-:Y:S01]  /*48f0*/  @!P4 R2UR UR8, R20 ;  /* 0x000000001408c2ca */ /* 0x000fe200000e0000 */
[----:B------:R-:W-:Y:S01]  /*4900*/  VOTEU.ALL UP1, P4 ;  /* 0x0000000000ff7886 */ /* 0x000fe20002020000 */
[----:B------:R-:W-:Y:S01]  /*4910*/  @!P4 R2UR UR9, R21 ;  /* 0x000000001509c2ca */ /* 0x000fe200000e0000 */
[----:B------:R-:W-:Y:S01]  /*4920*/  UMOV UR10, 0x0 ;  /* 0x00000000000a7882 */ /* 0x000fe20000000000 */
[----:B------:R-:W-:Y:S03]  /*4930*/  UMOV UR11, 0x10000000 ;  /* 0x10000000000b7882 */ /* 0x000fe60000000000 */
[----:B------:R-:W3:Y:S01]  /*4940*/  LDC.64 R10, c[0x0][0xb18] ;  /* 0x0002c600ff0a7b82 */ /* 0x000ee20000000a00 */
[----:B------:R-:W-:Y:S01]  /*4950*/  @!UP1 UIADD3 UR18, UPT, UPT, UR34, 0x80, URZ ;  /* 0x0000008022129890 */ /* 0x000fe2000fffe0ff */
[----:B------:R-:W-:Y:S01]  /*4960*/  @P3 SHF.R.U32.HI R28, RZ, 0x10, R25 ;  /* 0x00000010ff1c3819 */ /* 0x000fe20000011619 */
[----:B------:R-:W-:Y:S01]  /*4970*/  @!UP1 UIADD3 UR16, UPT, UPT, UR7, 0x4200, URZ ;  /* 0x0000420007109890 */ /* 0x000fe2000fffe0ff */
[----:B------:R-:W-:Y:S01]  /*4980*/  VIADD R30, R30, 0x1 ;  /* 0x000000011e1e7836 */ /* 0x000fe20000000000 */
[----:B------:R-:W-:Y:S03]  /*4990*/  VOTEU.ALL UP1, P4 ;  /* 0x0000000000ff7886 */ /* 0x000fe60002020000 */
[----:B------:R-:W5:Y:S01]  /*49a0*/  @!P1 LDC R0, c[0x0][0xb20] ;  /* 0x0002c800ff009b82 */ /* 0x000f620000000800 */
[----:B------:R-:W-:Y:S01]  /*49b0*/  UMOV UR19, UR35 ;  /* 0x0000002300137c82 */ /* 0x000fe20008000000 */
[----:B------:R-:W-:Y:S01]  /*49c0*/  IMAD.U32 R21, RZ, RZ, UR8 ;  /* 0x00000008ff157e24 */ /* 0x000fe2000f8e00ff */
[----:B------:R-:W-:Y:S05]  /*49d0*/  UMOV UR20, UR36 ;  /* 0x0000002400147c82 */ /* 0x000fea0008000000 */
[----:B-1----:R-:W1:Y:S01]  /*49e0*/  @!P1 LDC R3, c[0x0][0xb0c] ;  /* 0x0002c300ff039b82 */ /* 0x002e620000000800 */
[----:B------:R-:W-:Y:S01]  /*49f0*/  IMAD.U32 R20, RZ, RZ, UR9 ;  /* 0x00000009ff147e24 */ /* 0x000fe2000f8e00ff */
[----:B------:R-:W-:Y:S01]  /*4a00*/  UPRMT UR8, UR37, 0x654, UR17 ;  /* 0x0000065425087896 */ /* 0x000fe20008000011 */
[----:B------:R-:W-:Y:S03]  /*4a10*/  @!P4 R2UR UR15, R21 ;  /* 0x00000000150fc2ca */ /* 0x000fe600000e0000 */
[----:B------:R-:W-:Y:S01]  /*4a20*/  @!P4 R2UR UR14, R20 ;  /* 0x00000000140ec2ca */ /* 0x000fe200000e0000 */
[----:B------:R-:W-:Y:S11]  /*4a30*/  @!P4 IMAD.MOV.U32 R20, RZ, RZ, 0x2000 ;  /* 0x00002000ff14c424 */ /* 0x000ff600078e00ff */
[----:B------:R-:W-:Y:S01]  /*4a40*/  @!UPT UIADD3 URZ, UPT, UPT, URZ, URZ, URZ ;  /* 0x000000fffffff290 */ /* 0x000fe2000fffe0ff */
[----:B------:R1:W-:Y:S01]  /*4a50*/  @!UP1 UTMALDG.3D [UR16], [UR14], desc[UR10] ;  /* 0x00000a100e0095b4 */ /* 0x0003e20008011000 */
[----:B------:R1:W-:Y:S02]  /*4a60*/  @!P4 SYNCS.ARRIVE.TRANS64.RED.A0TR RZ, [UR7+0xf0], R20 ;  /* 0x0000f014ffffc9a7 */ /* 0x0003e40008300407 */
[----:B-1----:R-:W-:Y:S01]  /*4a70*/  @!P1 ISETP.NE.AND P2, PT, R3, 0x1, PT ;  /* 0x000000010300980c */ /* 0x002fe20003f45270 */
[C---:B--2---:R-:W-:Y:S01]  /*4a80*/  @!P1 IMAD.HI.U32 R14, R13.reuse, R14, RZ ;  /* 0x0000000e0d0e9227 */ /* 0x044fe200078e00ff */
[----:B---3--:R-:W-:Y:S03]  /*4a90*/  @!P1 ISETP.NE.AND P0, PT, R10, 0x1, PT ;  /* 0x000000010a00980c */ /* 0x008fe60003f05270 */
[C---:B------:R-:W-:Y:S01]  /*4aa0*/  @!P1 IMAD.HI.U32 R11, R8.reuse, R11, RZ ;  /* 0x0000000b080b9227 */ /* 0x040fe200078e00ff */
[----:B------:R-:W-:Y:S04]  /*4ab0*/  @!P1 SHF.R.U32.HI R14, RZ, R15, R14 ;  /* 0x0000000fff0e9219 */ /* 0x000fe8000001160e */
[----:B-----5:R-:W-:Y:S01]  /*4ac0*/  @!P1 SHF.R.U32.HI R9, RZ, R0, R11 ;  /* 0x00000000ff099219 */ /* 0x020fe2000001160b */
[----:B------:R-:W-:Y:S01]  /*4ad0*/  SYNCS.ARRIVE.TRANS64.RED.A1T0 RZ, [UR8], RZ ;  /* 0x000000ffffff79a7 */ /* 0x000fe20008100408 */
[----:B------:R-:W-:Y:S02]  /*4ae0*/  @!P1 SEL R14, R13, R14, !P2 ;  /* 0x0000000e0d0e9207 */ /* 0x000fe40005000000 */
[----:B------:R-:W-:Y:S01]  /*4af0*/  @!P1 SEL R9, R8, R9, !P0 ;  /* 0x0000000908099207 */ /* 0x000fe20004000000 */
[----:B------:R-:W1:Y:S04]  /*4b00*/  SYNCS.PHASECHK.TRANS64.TRYWAIT P5, [UR7+0x118], R12 ;  /* 0x0001180cff0075a7 */ /* 0x000e6800080a1107 */
[----:B------:R-:W-:Y:S02]  /*4b10*/  @!P1 IMAD.IADD R0, R9, 0x1, -R14 ;  /* 0x0000000109009824 */ /* 0x000fe400078e0a0e */
[----:B------:R-:W-:Y:S02]  /*4b20*/  @!P1 IMAD.IADD R9, R14, 0x1, -R9 ;  /* 0x000000010e099824 */ /* 0x000fe400078e0a09 */
[----:B------:R-:W-:Y:S02]  /*4b30*/  @!P1 IMAD R13, R0, R3, R13 ;  /* 0x00000003000d9224 */ /* 0x000fe400078e020d */
[----:B------:R-:W-:Y:S01]  /*4b40*/  @!P1 IMAD R8, R9, R10, R8 ;  /* 0x0000000a09089224 */ /* 0x000fe200078e0208 */
[----:B-1----:R-:W-:Y:S06]  /*4b50*/  @!P5 BRA `(.L_x_86) ;  /* 0x00000074005cd947 */ /* 0x002fec0003800000 */
.L_x_189:
[----:B-1----:R-:W-:Y:S01]  /*4b60*/  @!P4 IADD3 R3, P0, PT, R32, 0x580, RZ ;  /* 0x000005802003c810 */ /* 0x002fe20007f1e0ff */
[----:B------:R-:W-:Y:S01]  /*4b70*/  VOTEU.ALL UP1, P4 ;  /* 0x0000000000ff7886 */ /* 0x000fe20002020000 */
[----:B------:R-:W-:Y:S01]  /*4b80*/  UMOV UR18, 0x0 ;  /* 0x0000000000127882 */ /* 0x000fe20000000000 */
[----:B------:R-:W-:Y:S01]  /*4b90*/  UMOV UR19, 0x10000000 ;  /* 0x1000000000137882 */ /* 0x000fe20000000000 */
[----:B------:R-:W-:Y:S01]  /*4ba0*/  @!P4 R2UR UR9, R3 ;  /* 0x000000000309c2ca */ /* 0x000fe200000e0000 */
[----:B------:R-:W-:Y:S01]  /*4bb0*/  @!P4 IMAD.X R0, RZ, RZ, R33, P0 ;  /* 0x000000ffff00c224 */ /* 0x000fe200000e0621 */
[----:B------:R-:W-:Y:S01]  /*4bc0*/  @!UP1 UIADD3 UR10, UPT, UPT, UR34, 0xc0, URZ ;  /* 0x000000c0220a9890 */ /* 0x000fe2000fffe0ff */
[----:B------:R-:W-:Y:S01]  /*4bd0*/  ISETP.NE.AND P0, PT, R30, 0x2, PT ;  /* 0x000000021e00780c */ /* 0x000fe20003f05270 */
[----:B------:R-:W-:Y:S01]  /*4be0*/  UMOV UR11, UR35 ;  /* 0x00000023000b7c82 */ /* 0x000fe20008000000 */
[----:B------:R-:W-:Y:S01]  /*4bf0*/  UMOV UR12, UR36 ;  /* 0x00000024000c7c82 */ /* 0x000fe20008000000 */
[----:B------:R-:W-:Y:S01]  /*4c00*/  @!P4 R2UR UR8, R0 ;  /* 0x000000000008c2ca */ /* 0x000fe200000e0000 */
[----:B------:R-:W-:Y:S01]  /*4c10*/  IMAD.IADD R20, R8, 0x1, R147 ;  /* 0x0000000108147824 */ /* 0x000fe200078e0293 */
[----:B------:R-:W-:Y:S01]  /*4c20*/  @P3 R2UR UR36, R28 ;  /* 0x000000001c2432ca */ /* 0x000fe200000e0000 */
[----:B------:R-:W-:Y:S01]  /*4c30*/  IMAD.IADD R21, R13, 0x1, R170 ;  /* 0x000000010d157824 */ /* 0x000fe200078e02aa */
[----:B------:R-:W-:Y:S02]  /*4c40*/  SEL R0, RZ, 0x1, P0 ;  /* 0x00000001ff007807 */ /* 0x000fe40000000000 */
[----:B------:R-:W-:Y:S01]  /*4c50*/  LOP3.LUT R31, R31, 0x1, RZ, 0x3c, !PT ;  /* 0x000000011f1f7812 */ /* 0x000fe200078e3cff */
[----:B------:R-:W-:Y:S01]  /*4c60*/  IMAD.U32 R10, RZ, RZ, UR9 ;  /* 0x00000009ff0a7e24 */ /* 0x000fe2000f8e00ff */
[----:B------:R-:W-:Y:S01]  /*4c70*/  @!UP1 UIADD3 UR9, UPT, UPT, UR7, 0xf8, URZ ;  /* 0x000000f807099890 */ /* 0x000fe2000fffe0ff */
[----:B------:R-:W-:Y:S02]  /*4c80*/  LOP3.LUT R29, R29, R0, RZ, 0x3c, !PT ;  /* 0x000000001d1d7212 */ /* 0x000fe400078e3cff */
[----:B------:R-:W-:Y:S02]  /*4c90*/  SEL R30, R30, RZ, P0 ;  /* 0x000000ff1e1e7207 */ /* 0x000fe40000000000 */
[----:B------:R-:W-:Y:S01]  /*4ca0*/  IMAD.U32 R11, RZ, RZ, UR8 ;  /* 0x00000008ff0b7e24 */ /* 0x000fe2000f8e00ff */
[----:B------:R-:W-:Y:S01]  /*4cb0*/  @!P4 R2UR UR14, R10 ;  /* 0x000000000a0ec2ca */ /* 0x000fe200000e0000 */
[----:B------:R-:W-:Y:S01]  /*4cc0*/  @!UP1 UIADD3 UR8, UPT, UPT, UR7, 0x6200, URZ ;  /* 0x0000620007089890 */ /* 0x000fe2000fffe0ff */
[----:B------:R-:W-:Y:S02]  /*4cd0*/  VOTEU.ALL UP1, P4 ;  /* 0x0000000000ff7886 */ /* 0x000fe40002020000 */
[----:B------:R-:W-:Y:S11]  /*4ce0*/  @!P4 R2UR UR15, R11 ;  /* 0x000000000b0fc2ca */ /* 0x000ff600000e0000 */
[----:B------:R-:W-:Y:S02]  /*4cf0*/  @!UPT UIADD3 URZ, UPT, UPT, URZ, URZ, URZ ;  /* 0x000000fffffff290 */ /* 0x000fe4000fffe0ff */
[----:B------:R2:W-:Y:S01]  /*4d00*/  @!UP1 UTMALDG.3D [UR8], [UR14], desc[UR18] ;  /* 0x000012080e0095b4 */ /* 0x0005e20008011000 */
[----:B------:R2:W-:Y:S01]  /*4d10*/  @!P4 SYNCS.ARRIVE.TRANS64.RED.A0TR RZ, [UR7+0xf8], R23 ;  /* 0x0000f817ffffc9a7 */ /* 0x0005e20008300407 */
[----:B------:R-:W-:Y:S01]  /*4d20*/  UPLOP3.LUT UP1, UPT, UPT, UPT, UPT, 0x80, 0x8 ;  /* 0x000000000008789c */ /* 0x000fe20003f2f070 */
[----:B------:R-:W-:Y:S01]  /*4d30*/  SYNCS.ARRIVE.TRANS64.RED.A1T0 RZ, [UR13], RZ ;  /* 0x000000ffffff79a7 */ /* 0x000fe2000810040d */
[----:B------:R-:W-:Y:S09]  /*4d40*/  @P3 BRA `(.L_x_87) ;  /* 0xfffffff000943947 */ /* 0x000ff2000383ffff */
[----:B------:R-:W-:-:S04]  /*4d50*/  SHF.L.U32 R3, R31, 0x1f, RZ ;  /* 0x0000001f1f037819 */ /* 0x000fc800000006ff */
[----:B------:R-:W1:Y:S02]  /*4d60*/  SYNCS.PHASECHK.TRANS64.TRYWAIT P0, [UR7+0x100], R3 ;  /* 0x00010003ff0075a7 */ /* 0x000e640008001107 */
[----:B-1----:R-:W-:Y:S05]  /*4d70*/  @!P0 BRA `(.L_x_88) ;  /* 0x0000007000ec8947 */ /* 0x002fea0003800000 */
.L_x_191:
[----:B------:R-:W3:Y:S02]  /*4d80*/  SYNCS.PHASECHK.TRANS64.TRYWAIT P0, [UR7+0x108], R3 ;  /* 0x00010803ff0075a7 */ /* 0x000ee40008001107 */
[----:B---3--:R-:W-:Y:S05]  /*4d90*/  @!P0 BRA `(.L_x_89) ;  /* 0x0000007000fc8947 */ /* 0x008fea0003800000 */
.L_x_193:
[----:B------:R-:W3:Y:S02]  /*4da0*/  SYNCS.PHASECHK.TRANS64.TRYWAIT P0, [UR7+0x110], R3 ;  /* 0x00011003ff0075a7 */ /* 0x000ee40008001107 */
[----:B---3--:R-:W-:Y:S05]  /*4db0*/  @!P0 BRA `(.L_x_90) ;  /* 0x00000074000c8947 */ /* 0x008fea0003800000 */
.L_x_195:
[----:B-1----:R-:W-:-:S07]  /*4dc0*/  MOV R0, UR7 ;  /* 0x0000000700007c02 */ /* 0x002fce0008000f00 */
.L_x_91:
[----:B-1----:R-:W-:-:S04]  /*4dd0*/  SHF.L.U32 R3, R31, 0x1f, RZ ;  /* 0x0000001f1f037819 */ /* 0x002fc800000006ff */
[----:B------:R1:W3:Y:S03]  /*4de0*/  SYNCS.PHASECHK.TRANS64.TRYWAIT P0, [R0+URZ+0x118], R3 ;  /* 0x00011803000075a7 */ /* 0x0002e600080011ff */
[----:B---3--:R-:W-:Y:S05]  /*4df0*/  @!P0 NANOSLEEP.SYNCS 0x989680 ;  /* 0x009896800000895d */ /* 0x008fea0003900000 */
[----:B------:R-:W3:Y:S02]  /*4e00*/  @!P0 SYNCS.PHASECHK.TRANS64 P0, [R0+URZ+0x118], R3 ;  /* 0x00011803000085a7 */ /* 0x000ee400080010ff */
[----:B--23--:R-:W-:Y:S05]  /*4e10*/  @P0 EXIT ;  /* 0x000000000000094d */ /* 0x00cfea0003800000 */
[----:B------:R-:W-:Y:S05]  /*4e20*/  BRA `(.L_x_91) ;  /* 0xfffffffc00e87947 */ /* 0x000fea000383ffff */
.L_x_76:
[----:B------:R-:W-:-:S06]  /*4e30*/  UISETP.GE.AND UP1, UPT, UR8, 0x4, UPT ;  /* 0x000000040800788c */ /* 0x000fcc000bf26270 */
[----:B------:R-:W-:-:S13]  /*4e40*/  PLOP3.LUT P0, PT, PT, PT, UP1, 0x80, 0x8 ;  /* 0x000000000008781c */ /* 0x000fda0003f0f018 */
[----:B------:R-:W-:Y:S05]  /*4e50*/  @!P0 EXIT ;  /* 0x000000000000894d */ /* 0x000fea0003800000 */
[----:B------:R-:W-:Y:S01]  /*4e60*/  BAR.SYNC.DEFER_BLOCKING 0x6, 0xa0 ;  /* 0x0182800000007b1d */ /* 0x000fe20000010000 */
[C---:B------:R-:W-:Y:S01]  /*4e70*/  IMAD.SHL.U32 R3, R185.reuse, 0x40, RZ ;  /* 0x00000040b9037824 */ /* 0x040fe200078e00ff */
[C---:B------:R-:W-:Y:S01]  /*4e80*/  LOP3.LUT R189, R185.reuse, 0x60, RZ, 0xc0, !PT ;  /* 0x00000060b9bd7812 */ /* 0x040fe200078ec0ff */
[C---:B------:R-:W-:Y:S01]  /*4e90*/  IMAD.SHL.U32 R172, R185.reuse, 0x8, RZ ;  /* 0x00000008b9ac7824 */ /* 0x040fe200078e00ff */
[C---:B------:R-:W-:Y:S01]  /*4ea0*/  LOP3.LUT R187, R185.reuse, 0x2, RZ, 0xc0, !PT ;  /* 0x00000002b9bb7812 */ /* 0x040fe200078ec0ff */
[----:B------:R-:W-:Y:S01]  /*4eb0*/  IMAD.U32 R79, R185, 0x10000, RZ ;  /* 0x00010000b94f7824 */ /* 0x000fe200078e00ff */
[----:B------:R-:W-:Y:S02]  /*4ec0*/  UMOV UR49, 0x400 ;  /* 0x0000040000317882 */ /* 0x000fe40000000000 */
[----:B------:R-:W1:Y:S01]  /*4ed0*/  LDC R177, c[0x0][0x370] ;  /* 0x0000dc00ffb17b82 */ /* 0x000e620000000800 */
[----:B------:R-:W-:Y:S01]  /*4ee0*/  ULEA UR49, UR37, UR49, 0x18 ;  /* 0x0000003125317291 */ /* 0x000fe2000f8ec0ff */
[----:B------:R-:W-:Y:S01]  /*4ef0*/  LOP3.LUT R5, R3, 0x180, RZ, 0xc0, !PT ;  /* 0x0000018003057812 */ /* 0x000fe200078ec0ff */
[----:B------:R-:W-:Y:S01]  /*4f00*/  HFMA2 R191, -RZ, RZ, 0, 0 ;  /* 0x00000000ffbf7431 */ /* 0x000fe200000001ff */
[----:B------:R-:W-:Y:S01]  /*4f10*/  LOP3.LUT R79, R79, 0x600000, RZ, 0xc0, !PT ;  /* 0x006000004f4f7812 */ /* 0x000fe200078ec0ff */
[----:B------:R-:W-:Y:S01]  /*4f20*/  UIADD3 UR4, UPT, UPT, UR49, 0x8200, URZ ;  /* 0x0000820031047890 */ /* 0x000fe2000fffe0ff */
[----:B------:R-:W-:Y:S01]  /*4f30*/  LOP3.LUT R172, R5, 0x30, R172, 0xf8, !PT ;  /* 0x0000003005ac7812 */ /* 0x000fe200078ef8ac */
[----:B------:R-:W-:Y:S01]  /*4f40*/  IMAD.MOV.U32 R76, RZ, RZ, RZ ;  /* 0x000000ffff4c7224 */ /* 0x000fe200078e00ff */
[----:B------:R-:W2:Y:S01]  /*4f50*/  LDC R74, c[0x0][0xb0c] ;  /* 0x0002c300ff4a7b82 */ /* 0x000ea20000000800 */
[----:B------:R-:W-:-:S02]  /*4f60*/  LOP3.LUT R185, R185, 0x4, RZ, 0xc0, !PT ;  /* 0x00000004b9b97812 */ /* 0x000fc400078ec0ff */
[----:B------:R-:W-:Y:S02]  /*4f70*/  CS2R R182, SRZ ;  /* 0x0000000000b67805 */ /* 0x000fe4000001ff00 */
[----:B------:R-:W-:Y:S02]  /*4f80*/  LOP3.LUT R172, R172, 0x1e40, R3, 0xf8, !PT ;  /* 0x00001e40acac7812 */ /* 0x000fe400078ef803 */
[----:B------:R-:W-:Y:S02]  /*4f90*/  CS2R R180, SRZ ;  /* 0x0000000000b47805 */ /* 0x000fe4000001ff00 */
[----:B------:R-:W-:Y:S01]  /*4fa0*/  IADD3 R184, PT, PT, -R185, 0x2, RZ ;  /* 0x00000002b9b87810 */ /* 0x000fe20007ffe1ff */
[----:B------:R-:W-:Y:S01]  /*4fb0*/  IMAD.MOV R176, RZ, RZ, -R187 ;  /* 0x000000ffffb07224 */ /* 0x000fe200078e0abb */
[----:B------:R-:W-:Y:S01]  /*4fc0*/  MOV R188, UR4 ;  /* 0x0000000400bc7c02 */ /* 0x000fe20008000f00 */
[----:B------:R-:W4:Y:S01]  /*4fd0*/  LDC R174, c[0x0][0xb20] ;  /* 0x0002c800ffae7b82 */ /* 0x000f220000000800 */
[----:B------:R-:W3:Y:S01]  /*4fe0*/  LDS R0, [UR49+0x1c0] ;  /* 0x0001c031ff007984 */ /* 0x000ee20008000800 */
[----:B------:R-:W-:Y:S01]  /*4ff0*/  VIADD R186, R172, UR49 ;  /* 0x00000031acba7c36 */ /* 0x000fe20008000000 */
[----:B------:R-:W1:Y:S01]  /*5000*/  LDCU.64 UR52, c[0x0][0x348] ;  /* 0x00006900ff3477ac */ /* 0x000e620008000a00 */
[----:B------:R-:W-:-:S02]  /*5010*/  IMAD.MOV R175, RZ, RZ, -R185 ;  /* 0x000000ffffaf7224 */ /* 0x000fc400078e0ab9 */
[----:B------:R-:W-:Y:S01]  /*5020*/  VIADD R186, R186, 0x200 ;  /* 0x00000200baba7836 */ /* 0x000fe20000000000 */
[----:B------:R-:W1:Y:S01]  /*5030*/  LDCU.64 UR38, c[0x0][0x888] ;  /* 0x00011100ff2677ac */ /* 0x000e620008000a00 */
[----:B------:R-:W1:Y:S01]  /*5040*/  LDC R73, c[0x0][0xb30] ;  /* 0x0002cc00ff497b82 */ /* 0x000e620000000800 */
[----:B------:R-:W1:Y:S01]  /*5050*/  LDCU.64 UR44, c[0x0][0x890] ;  /* 0x00011200ff2c77ac */ /* 0x000e620008000a00 */
[----:B------:R-:W-:-:S06]  /*5060*/  UIADD3 UR48, UPT, UPT, UR49, 0x200, URZ ;  /* 0x0000020031307890 */ /* 0x000fcc000fffe0ff */
[----:B------:R-:W1:Y:S08]  /*5070*/  LDC.64 R168, c[0x0][0xb10] ;  /* 0x0002c400ffa87b82 */ /* 0x000e700000000a00 */
[----:B------:R-:W1:Y:S08]  /*5080*/  LDC.64 R70, c[0x0][0xb18] ;  /* 0x0002c600ff467b82 */ /* 0x000e700000000a00 */
[----:B------:R-:W1:Y:S08]  /*5090*/  LDC.64 R68, c[0x0][0xb28] ;  /* 0x0002ca00ff447b82 */ /* 0x000e700000000a00 */
[----:B------:R-:W1:Y:S01]  /*50a0*/  LDC.64 R166, c[0x0][0x8b0] ;  /* 0x00022c00ffa67b82 */ /* 0x000e620000000a00 */
[----:B---3--:R-:W-:-:S07]  /*50b0*/  IMAD.IADD R79, R0, 0x1, R79 ;  /* 0x00000001004f7824 */ /* 0x008fce00078e024f */
[----:B------:R-:W3:Y:S08]  /*50c0*/  LDC.64 R164, c[0x0][0x8a8] ;  /* 0x00022a00ffa47b82 */ /* 0x000ef00000000a00 */
[----:B--2-4-:R-:W1:Y:S02]  /*50d0*/  LDC R178, c[0x0][0x374] ;  /* 0x0000dd00ffb27b82 */ /* 0x014e640000000800 */
.L_x_136:
[C---:B------:R-:W-:Y:S02]  /*50e0*/  LEA R0, R191.reuse, UR49, 0x3 ;  /* 0x00000031bf007c11 */ /* 0x040fe4000f8e18ff */
[----:B------:R-:W-:Y:S02]  /*50f0*/  SHF.L.U32 R3, R182, 0x1f, RZ ;  /* 0x0000001fb6037819 */ /* 0x000fe400000006ff */
[----:B------:R-:W-:Y:S02]  /*5100*/  LEA R16, R191, UR49, 0x4 ;  /* 0x00000031bf107c11 */ /* 0x000fe4000f8e20ff */
[----:B------:R-:W2:Y:S02]  /*5110*/  SYNCS.PHASECHK.TRANS64.TRYWAIT P0, [R0+URZ+0x130], R3 ;  /* 0x00013003000075a7 */ /* 0x000ea400080011ff */
[----:B-12---:R-:W-:Y:S05]  /*5120*/  @!P0 BRA `(.L_x_92) ;  /* 0x0000007000488947 */ /* 0x006fea0003800000 */
.L_x_196:
[----:B------:R-:W4:Y:S01]  /*5130*/  LDC.64 R12, c[0x0][0xb10] ;  /* 0x0002c400ff0c7b82 */ /* 0x000f220000000a00 */
[----:B------:R-:W3:Y:S01]  /*5140*/  LDS.128 R16, [R16+0x1a0] ;  /* 0x0001a00010107984 */ /* 0x000ee20000000c00 */
[----:B-1----:R-:W-:Y:S01]  /*5150*/  ISETP.NE.AND P1, PT, R73, 0x1, PT ;  /* 0x000000014900780c */ /* 0x002fe20003f25270 */
[----:B--2---:R-:W-:Y:S01]  /*5160*/  VIADD R0, R0, 0x140 ;  /* 0x0000014000007836 */ /* 0x004fe20000000000 */
[----:B------:R-:W-:Y:S04]  /*5170*/  ISETP.GE.AND P0, PT, R72, 0x1, PT ;  /* 0x000000014800780c */ /* 0x000fe80003f06270 */
[----:B------:R-:W1:Y:S01]  /*5180*/  LDC.64 R10, c[0x0][0xb18] ;  /* 0x0002c600ff0a7b82 */ /* 0x000e620000000a00 */
[----:B------:R-:W-:Y:S01]  /*5190*/  PRMT R0, RZ, 0x654, R0 ;  /* 0x00000654ff007816 */ /* 0x000fe20000000000 */
[----:B------:R-:W-:Y:S01]  /*51a0*/  @!PT LDS RZ, [RZ] ;  /* 0x00000000fffff984 */ /* 0x000fe20000000800 */
[----:B------:R-:W-:Y:S01]  /*51b0*/  @!PT LDS RZ, [RZ] ;  /* 0x00000000fffff984 */ /* 0x000fe20000000800 */
[----:B------:R-:W-:Y:S01]  /*51c0*/  @!PT LDS RZ, [RZ] ;  /* 0x00000000fffff984 */ /* 0x000fe20000000800 */
[----:B------:R-:W-:Y:S01]  /*51d0*/  @!PT LDS RZ, [RZ] ;  /* 0x00000000fffff984 */ /* 0x000fe20000000800 */
[----:B------:R2:W-:Y:S06]  /*51e0*/  MEMBAR.ALL.CTA ;  /* 0x0000000000007992 */ /* 0x0005ec0000008000 */
[----:B--2---:R-:W2:Y:S01]  /*51f0*/  FENCE.VIEW.ASYNC.S ;  /* 0x00000000000073c6 */ /* 0x004ea20000000000 */
[----:B------:R-:W1:Y:S08]  /*5200*/  @!P1 LDC R14, c[0x0][0xb20] ;  /* 0x0002c800ff0e9b82 */ /* 0x000e700000000800 */
[----:B------:R-:W1:Y:S01]  /*5210*/  @!P1 LDC R9, c[0x0][0xb0c] ;  /* 0x0002c300ff099b82 */ /* 0x000e620000000800 */
[----:B--2---:R2:W-:Y:S01]  /*5220*/  SYNCS.ARRIVE.TRANS64.RED.A1T0 RZ, [R0+URZ], RZ ;  /* 0x000000ff00ff79a7 */ /* 0x0045e200081004ff */
[----:B---3--:R-:W-:Y:S04]  /*5230*/  LOP3.LUT P4, RZ, R18, 0x1, RZ, 0xc0, !PT ;  /* 0x0000000112ff7812 */ /* 0x008fe8000788c0ff */
[----:B------:R-:W-:Y:S09]  /*5240*/  P2R R190, PR, RZ, 0x10 ;  /* 0x00000010ffbe7803 */ /* 0x000ff20000000000 */
[----:B------:R-:W-:Y:S02]  /*5250*/  @P4 MOV R77, R16 ;  /* 0x00000010004d4202 */ /* 0x000fe40000000f00 */
[----:B------:R-:W-:Y:S01]  /*5260*/  @P4 LOP3.LUT R75, R17, 0xffff, RZ, 0xc0, !PT ;  /* 0x0000ffff114b4812 */ /* 0x000fe200078ec0ff */
[----:B--2-4-:R-:W-:Y:S06]  /*5270*/  @!P0 BRA `(.L_x_93) ;  /* 0x0000000000a48947 */ /* 0x014fec0003800000 */
[----:B------:R-:W-:Y:S01]  /*5280*/  IMAD.HI.U32 R23, R178, R71, RZ ;  /* 0x00000047b2177227 */ /* 0x000fe200078e00ff */
[----:B------:R-:W-:Y:S02]  /*5290*/  ISETP.NE.AND P0, PT, R70, 0x1, PT ;  /* 0x000000014600780c */ /* 0x000fe40003f05270 */
[----:B------:R-:W-:Y:S01]  /*52a0*/  ISETP.NE.AND P2, PT, R72, 0x1, PT ;  /* 0x000000014800780c */ /* 0x000fe20003f45270 */
[----:B------:R-:W-:Y:S01]  /*52b0*/  IMAD.HI.U32 R22, R177, R168, RZ ;  /* 0x000000a8b1167227 */ /* 0x000fe200078e00ff */
[----:B------:R-:W-:Y:S02]  /*52c0*/  SHF.R.U32.HI R23, RZ, R174, R23 ;  /* 0x000000aeff177219 */ /* 0x000fe40000011617 */
[----:B------:R-:W-:Y:S01]  /*52d0*/  ISETP.NE.AND P3, PT, R74, 0x1, PT ;  /* 0x000000014a00780c */ /* 0x000fe20003f65270 */
[----:B------:R-:W-:Y:S01]  /*52e0*/  IMAD.HI.U32 R26, R77, R168, RZ ;  /* 0x000000a84d1a7227 */ /* 0x000fe200078e00ff */
[----:B------:R-:W-:Y:S02]  /*52f0*/  SHF.R.U32.HI R22, RZ, R169, R22 ;  /* 0x000000a9ff167219 */ /* 0x000fe40000011616 */
[----:B------:R-:W-:Y:S01]  /*5300*/  SEL R3, R178, R23, !P0 ;  /* 0x00000017b2037207 */ /* 0x000fe20004000000 */
[----:B------:R-:W-:Y:S01]  /*5310*/  IMAD.HI.U32 R23, R75, R71, RZ ;  /* 0x000000474b177227 */ /* 0x000fe200078e00ff */
[----:B------:R-:W-:Y:S02]  /*5320*/  SEL R7, R177, R22, !P3 ;  /* 0x00000016b1077207 */ /* 0x000fe40005800000 */
[----:B------:R-:W-:Y:S01]  /*5330*/  SHF.R.U32.HI R26, RZ, R169, R26 ;  /* 0x000000a9ff1a7219 */ /* 0x000fe2000001161a */
[-C--:B------:R-:W-:Y:S04]  /*5340*/  IMAD.HI.U32 R22, R3, R68.reuse, RZ ;  /* 0x0000004403167227 */ /* 0x080fe800078e00ff */
[----:B------:R-:W-:Y:S01]  /*5350*/  IMAD.HI.U32 R24, R7, R68, RZ ;  /* 0x0000004407187227 */ /* 0x000fe200078e00ff */
[-C--:B------:R-:W-:Y:S02]  /*5360*/  @P2 SHF.R.U32.HI R3, RZ, R69.reuse, R22 ;  /* 0x00000045ff032219 */ /* 0x080fe40000011616 */
[----:B------:R-:W-:Y:S02]  /*5370*/  SHF.R.U32.HI R22, RZ, R174, R23 ;  /* 0x000000aeff167219 */ /* 0x000fe40000011617 */
[----:B------:R-:W-:Y:S01]  /*5380*/  @P2 SHF.R.U32.HI R7, RZ, R69, R24 ;  /* 0x00000045ff072219 */ /* 0x000fe20000011618 */
[C---:B------:R-:W-:Y:S01]  /*5390*/  IMAD R2, R72.reuse, R3, RZ ;  /* 0x0000000348027224 */ /* 0x040fe200078e02ff */
[----:B------:R-:W-:Y:S02]  /*53a0*/  SEL R5, R75, R22, !P0 ;  /* 0x000000164b057207 */ /* 0x000fe40004000000 */
[----:B------:R-:W-:Y:S01]  /*53b0*/  SEL R3, R77, R26, !P3 ;  /* 0x0000001a4d037207 */ /* 0x000fe20005800000 */
[----:B------:R-:W-:Y:S01]  /*53c0*/  IMAD R4, R72, R7, RZ ;  /* 0x0000000748047224 */ /* 0x000fe200078e02ff */
[C---:B------:R-:W-:Y:S01]  /*53d0*/  ISETP.GE.AND P0, PT, R5.reuse, R2, PT ;  /* 0x000000020500720c */ /* 0x040fe20003f06270 */
[----:B------:R-:W-:Y:S03]  /*53e0*/  IMAD.HI.U32 R6, R5, R68, RZ ;  /* 0x0000004405067227 */ /* 0x000fe600078e00ff */
[----:B------:R-:W-:Y:S01]  /*53f0*/  ISETP.GE.OR P0, PT, R3, R4, P0 ;  /* 0x000000040300720c */ /* 0x000fe20000706670 */
[----:B------:R-:W-:Y:S01]  /*5400*/  IMAD.MOV R4, RZ, RZ, -R3 ;  /* 0x000000ffff047224 */ /* 0x000fe200078e0a03 */
[-C--:B------:R-:W-:Y:S03]  /*5410*/  SHF.R.U32.HI R6, RZ, R69.reuse, R6 ;  /* 0x00000045ff067219 */ /* 0x080fe60000011606 */
[----:B------:R-:W-:Y:S01]  /*5420*/  IMAD R77, R74, R4, R77 ;  /* 0x000000044a4d7224 */ /* 0x000fe200078e024d */
[----:B------:R-:W-:Y:S05]  /*5430*/  SEL R15, R5, R6, !P2 ;  /* 0x00000006050f7207 */ /* 0x000fea0005000000 */
[----:B------:R-:W-:Y:S02]  /*5440*/  IMAD.MOV R6, RZ, RZ, -R15 ;  /* 0x000000ffff067224 */ /* 0x000fe400078e0a0f */
[C---:B------:R-:W-:Y:S04]  /*5450*/  @!P0 IMAD.HI.U32 R2, R3.reuse, R68, RZ ;  /* 0x0000004403028227 */ /* 0x040fe800078e00ff */
[----:B------:R-:W-:Y:S01]  /*5460*/  IMAD R6, R72, R6, R5 ;  /* 0x0000000648067224 */ /* 0x000fe200078e0205 */
[----:B------:R-:W-:Y:S04]  /*5470*/  @!P0 SHF.R.U32.HI R2, RZ, R69, R2 ;  /* 0x00000045ff028219 */ /* 0x000fe80000011602 */
[----:B------:R-:W-:Y:S02]  /*5480*/  @!P0 SEL R0, R3, R2, !P2 ;  /* 0x0000000203008207 */ /* 0x000fe40005000000 */
[----:B------:R-:W-:Y:S02]  /*5490*/  IADD3 R2, PT, PT, -R5, RZ, RZ ;  /* 0x000000ff05027210 */ /* 0x000fe40007ffe1ff */
[----:B------:R-:W-:Y:S01]  /*54a0*/  @!P0 IADD3 R8, PT, PT, R15, -R0, RZ ;  /* 0x800000000f088210 */ /* 0x000fe20007ffe0ff */
[----:B------:R-:W-:Y:S02]  /*54b0*/  @!P0 IMAD R0, R7, R6, R0 ;  /* 0x0000000607008224 */ /* 0x000fe400078e0200 */
[----:B------:R-:W-:Y:S02]  /*54c0*/  IMAD R75, R70, R2, R75 ;  /* 0x00000002464b7224 */ /* 0x000fe400078e024b */
[----:B------:R-:W-:Y:S02]  /*54d0*/  @!P0 IMAD R5, R8, R72, R3 ;  /* 0x0000004808058224 */ /* 0x000fe400078e0203 */
[----:B------:R-:W-:Y:S04]  /*54e0*/  @!P0 IMAD.MOV.U32 R3, RZ, RZ, R0 ;  /* 0x000000ffff038224 */ /* 0x000fe800078e0000 */
[----:B------:R-:W-:Y:S02]  /*54f0*/  IMAD R77, R3, R74, R77 ;  /* 0x0000004a034d7224 */ /* 0x000fe400078e024d */
[----:B------:R-:W-:Y:S07]  /*5500*/  IMAD R75, R5, R70, R75 ;  /* 0x00000046054b7224 */ /* 0x000fee00078e024b */
.L_x_93:
[----:B-1----:R-:W-:Y:S01]  /*5510*/  @!P1 ISETP.NE.AND P0, PT, R10, 0x1, PT ;  /* 0x000000010a00980c */ /* 0x002fe20003f05270 */
[----:B------:R-:W-:Y:S01]  /*5520*/  @!P1 IMAD.HI.U32 R0, R77, R12, RZ ;  /* 0x0000000c4d009227 */ /* 0x000fe200078e00ff */
[----:B------:R-:W-:Y:S01]  /*5530*/  @!P1 ISETP.NE.AND P2, PT, R9, 0x1, PT ;  /* 0x000000010900980c */ /* 0x000fe20003f45270 */
[----:B------:R-:W-:Y:S01]  /*5540*/  ULOP3.LUT UP0, URZ, UR48, 0x1b0, URZ, 0xc0, !UPT ;  /* 0x000001b030ff7892 */ /* 0x000fe2000f80c0ff */
[----:B------:R-:W-:Y:S01]  /*5550*/  R2UR UR42, R21 ;  /* 0x00000000152a72ca */ /* 0x000fe200000e0000 */
[----:B------:R-:W-:Y:S01]  /*5560*/  @!P1 IMAD.HI.U32 R3, R75, R11, RZ ;  /* 0x0000000b4b039227 */ /* 0x000fe200078e00ff */
[----:B------:R-:W-:Y:S02]  /*5570*/  @!P1 SHF.R.U32.HI R0, RZ, R13, R0 ;  /* 0x0000000dff009219 */ /* 0x000fe40000011600 */
[----:B------:R-:W-:Y:S01]  /*5580*/  R2UR UR41, R20 ;  /* 0x00000000142972ca */ /* 0x000fe200000e0000 */
[----:B------:R-:W-:Y:S01]  /*5590*/  VIADD R191, R191, 0x1 ;  /* 0x00000001bfbf7836 */ /* 0x000fe20000000000 */
[----:B------:R-:W-:Y:S02]  /*55a0*/  @!P1 SHF.R.U32.HI R2, RZ, R14, R3 ;  /* 0x0000000eff029219 */ /* 0x000fe40000011603 */
[----:B------:R-:W-:Y:S02]  /*55b0*/  @!P1 SEL R3, R77, R0, !P2 ;  /* 0x000000004d039207 */ /* 0x000fe40005000000 */
[----:B------:R-:W-:Y:S02]  /*55c0*/  @!P1 SEL R2, R75, R2, !P0 ;  /* 0x000000024b029207 */ /* 0x000fe40004000000 */
[----:B------:R-:W-:Y:S01]  /*55d0*/  @P4 SHF.R.U32.HI R179, RZ, 0x10, R17 ;  /* 0x00000010ffb34819 */ /* 0x000fe20000011611 */
[----:B------:R-:W-:Y:S02]  /*55e0*/  USHF.L.U32 UR42, UR42, 0x7, URZ ;  /* 0x000000072a2a7899 */ /* 0x000fe400080006ff */
[----:B------:R-:W-:Y:S02]  /*55f0*/  @!P1 IMAD.IADD R0, R2, 0x1, -R3 ;  /* 0x0000000102009824 */ /* 0x000fe400078e0a03 */
[----:B------:R-:W-:Y:S01]  /*5600*/  @!P1 IMAD.IADD R2, R3, 0x1, -R2 ;  /* 0x0000000103029824 */ /* 0x000fe200078e0a02 */
[----:B------:R-:W-:Y:S01]  /*5610*/  USHF.L.U32 UR41, UR41, 0x8, URZ ;  /* 0x0000000829297899 */ /* 0x000fe200080006ff */
[----:B------:R-:W-:Y:S02]  /*5620*/  @!P1 IMAD R77, R0, R9, R77 ;  /* 0x00000009004d9224 */ /* 0x000fe400078e024d */
[----:B------:R-:W-:Y:S01]  /*5630*/  @!P1 IMAD R75, R2, R10, R75 ;  /* 0x0000000a024b9224 */ /* 0x000fe200078e024b */
[----:B------:R-:W-:Y:S08]  /*5640*/  BRA.U !UP0, `(.L_x_94) ;  /* 0x0000000108407547 */ /* 0x000ff0000b800000 */
[----:B------:R-:W1:Y:S01]  /*5650*/  LDCU.64 UR8, c[0x4][0x88] ;  /* 0x01001100ff0877ac */ /* 0x000e620008000a00 */
[----:B------:R-:W-:Y:S01]  /*5660*/  MOV R3, 0x0 ;  /* 0x0000000000037802 */ /* 0x000fe20000000f00 */
[----:B------:R-:W-:Y:S02]  /*5670*/  HFMA2 R12, -RZ, RZ, 0, 5.9604644775390625e-08 ;  /* 0x00000001ff0c7431 */ /* 0x000fe400000001ff */
[----:B------:R-:W-:Y:S02]  /*5680*/  IMAD.MOV.U32 R8, RZ, RZ, 0x70 ;  /* 0x00000070ff087424 */ /* 0x000fe400078e00ff */
[----:B------:R-:W-:Y:S01]  /*5690*/  IMAD.MOV.U32 R13, RZ, RZ, RZ ;  /* 0x000000ffff0d7224 */ /* 0x000fe200078e00ff */
[----:B------:R-:W2:Y:S01]  /*56a0*/  LDCU.64 UR6, c[0x4][0x90] ;  /* 0x01001200ff0677ac */ /* 0x000ea20008000a00 */
[----:B------:R-:W3:Y:S01]  /*56b0*/  LDC.64 R2, c[0x4][R3] ;  /* 0x0100000003027b82 */ /* 0x000ee20000000a00 */
[----:B------:R-:W4:Y:S01]  /*56c0*/  LDCU.64 UR4, c[0x4][0x8] ;  /* 0x01000100ff0477ac */ /* 0x000f220008000a00 */
[----:B-1----:R-:W-:Y:S01]  /*56d0*/  MOV R5, UR9 ;  /* 0x0000000900057c02 */ /* 0x002fe20008000f00 */
[----:B------:R-:W-:Y:S01]  /*56e0*/  IMAD.U32 R4, RZ, RZ, UR8 ;  /* 0x00000008ff047e24 */ /* 0x000fe2000f8e00ff */
[----:B--2---:R-:W-:Y:S01]  /*56f0*/  MOV R7, UR7 ;  /* 0x0000000700077c02 */ /* 0x004fe20008000f00 */
[----:B------:R-:W-:Y:S01]  /*5700*/  IMAD.U32 R6, RZ, RZ, UR6 ;  /* 0x00000006ff067e24 */ /* 0x000fe2000f8e00ff */
[----:B----4-:R-:W-:Y:S01]  /*5710*/  MOV R11, UR5 ;  /* 0x00000005000b7c02 */ /* 0x010fe20008000f00 */
[----:B------:R-:W-:Y:S02]  /*5720*/  IMAD.U32 R10, RZ, RZ, UR4 ;  /* 0x00000004ff0a7e24 */ /* 0x000fe4000f8e00ff */
[----:B------:R-:W-:Y:S07]  /*5730*/  LEPC R20, `(.L_x_94) ;  /* 0x000000001014794e */ /* 0x000fee0000000000 */
[----:B---3-5:R-:W-:Y:S05]  /*5740*/  CALL.ABS.NOINC R2 ;  /* 0x0000000002007343 */ /* 0x028fea0003c00000 */
.L_x_94:
[----:B------:R-:W-:Y:S01]  /*5750*/  LOP3.LUT P0, RZ, R188, 0x1b0, RZ, 0xc0, !PT ;  /* 0x000001b0bcff7812 */ /* 0x000fe2000780c0ff */
[----:B------:R-:W-:Y:S11]  /*5760*/  BSSY.RECONVERGENT B6, `(.L_x_95) ;  /* 0x0000013000067945 */ /* 0x000ff60003800200 */
[----:B------:R-:W-:Y:S01]  /*5770*/  @!UPT UIADD3 URZ, UPT, UPT, URZ, URZ, URZ ;  /* 0x000000fffffff290 */ /* 0x000fe2000fffe0ff */
[----:B------:R-:W-:Y:S05]  /*5780*/  @!P0 BRA `(.L_x_96) ;  /* 0x0000000000408947 */ /* 0x000fea0003800000 */
        /* <DEDUP_REMOVED lines=16> */
.L_x_96:
[----:B------:R-:W-:Y:S05]  /*5890*/  BSYNC.RECONVERGENT B6 ;  /* 0x0000000000067941 */ /* 0x000fea0003800200 */
.L_x_95:
[----:B------:R-:W-:Y:S01]  /*58a0*/  ISETP.NE.U32.AND P4, PT, R166, RZ, PT ;  /* 0x000000ffa600720c */ /* 0x000fe20003f85070 */
[----:B------:R-:W-:Y:S01]  /*58b0*/  UISETP.NE.AND UP2, UPT, UR50, URZ, UPT ;  /* 0x000000ff3200728c */ /* 0x000fe2000bf45270 */
[----:B------:R-:W-:Y:S01]  /*58c0*/  ISETP.NE.U32.AND P2, PT, RZ, UR38, PT ;  /* 0x00000026ff007c0c */ /* 0x000fe2000bf45070 */
[----:B------:R-:W-:Y:S01]  /*58d0*/  UISETP.NE.U32.AND UP1, UPT, UR44, URZ, UPT ;  /* 0x000000ff2c00728c */ /* 0x000fe2000bf25070 */
[----:B------:R-:W-:Y:S01]  /*58e0*/  ISETP.NE.AND.EX P4, PT, R167, RZ, PT, P4 ;  /* 0x000000ffa700720c */ /* 0x000fe20003f85340 */
[----:B------:R-:W-:Y:S01]  /*58f0*/  UPLOP3.LUT UP0, UPT, UPT, UPT, UPT, 0x40, 0x4 ;  /* 0x000000000004789c */ /* 0x000fe20003f0e870 */
[----:B------:R-:W-:Y:S01]  /*5900*/  ISETP.NE.AND.EX P2, PT, RZ, UR39, PT, P2 ;  /* 0x00000027ff007c0c */ /* 0x000fe2000bf45320 */
[----:B------:R-:W-:Y:S01]  /*5910*/  UISETP.NE.AND.EX UP1, UPT, UR45, URZ, UPT, UP1 ;  /* 0x000000ff2d00728c */ /* 0x000fe2000bf25310 */
[----:B------:R-:W-:Y:S04]  /*5920*/  PLOP3.LUT P1, PT, PT, PT, UP2, 0x80, 0x8 ;  /* 0x000000000008781c */ /* 0x000fe80003f2f028 */
[----:B------:R-:W-:Y:S06]  /*5930*/  @UP2 UPLOP3.LUT UP0, UPT, UPT, UPT, UP1, 0x80, 0x8 ;  /* 0x000000000008289c */ /* 0x000fec0003f0f010 */
[----:B------:R-:W-:Y:S01]  /*5940*/  PLOP3.LUT P0, PT, PT, PT, UP0, 0x80, 0x8 ;  /* 0x000000000008781c */ /* 0x000fe20003f0f008 */
[----:B------:R-:W-:Y:S01]  /*5950*/  @!UPT UIADD3 URZ, UPT, UPT, URZ, URZ, URZ ;  /* 0x000000fffffff290 */ /* 0x000fe2000fffe0ff */
[----:B------:R-:W-:Y:S11]  /*5960*/  BRA.U !UP1, `(.L_x_97) ;  /* 0x0000000109387547 */ /* 0x000ff6000b800000 */
[----:B------:R-:W-:Y:S01]  /*5970*/  UISETP.NE.U32.AND UP0, UPT, UR38, URZ, UPT ;  /* 0x000000ff2600728c */ /* 0x000fe2000bf05070 */
[----:B------:R-:W-:Y:S02]  /*5980*/  HFMA2 R0, -RZ, RZ, 0, 5.9604644775390625e-08 ;  /* 0x00000001ff007431 */ /* 0x000fe400000001ff */
[----:B------:R-:W-:Y:S01]  /*5990*/  IMAD.MOV.U32 R171, RZ, RZ, 0x1 ;  /* 0x00000001ffab7424 */ /* 0x000fe200078e00ff */
[----:B------:R-:W-:Y:S06]  /*59a0*/  UISETP.NE.AND.EX UP0, UPT, UR39, URZ, UPT, UP0 ;  /* 0x000000ff2700728c */ /* 0x000fec000bf05300 */
[----:B------:R-:W-:Y:S05]  /*59b0*/  PLOP3.LUT P3, PT, PT, PT, UP0, 0x80, 0x8 ;  /* 0x000000000008781c */ /* 0x000fea0003f6f008 */
[----:B------:R-:W1:Y:S01]  /*59c0*/  @UP0 LDCU.64 UR6, c[0x0][0x888] ;  /* 0x00011100ff0607ac */ /* 0x000e620008000a00 */
[----:B------:R-:W-:Y:S07]  /*59d0*/  @UP0 UIMAD UR4, UR36, UR44, URZ ;  /* 0x0000002c240402a4 */ /* 0x000fee000f8e02ff */
[----:B------:R-:W-:Y:S01]  /*59e0*/  @!P3 PRMT R171, R0, 0x7610, R171 ;  /* 0x0000761000abb816 */ /* 0x000fe200000000ab */
[----:B-1----:R-:W-:Y:S03]  /*59f0*/  @UP0 UIMAD.WIDE UR6, UR4, 0x4, UR6 ;  /* 0x00000004040608a5 */ /* 0x002fe6000f8e0206 */
[----:B------:R-:W1:Y:S03]  /*5a00*/  @!UP0 LDCU UR4, c[0x0][0x880] ;  /* 0x00011000ff0487ac */ /* 0x000e660008000800 */
[----:B------:R-:W-:Y:S01]  /*5a10*/  IMAD.U32 R2, RZ, RZ, UR6 ;  /* 0x00000006ff027e24 */ /* 0x000fe2000f8e00ff */
[----:B------:R-:W-:Y:S05]  /*5a20*/  MOV R3, UR7 ;  /* 0x0000000700037c02 */ /* 0x000fea0008000f00 */
[----:B-----5:R2:W5:Y:S02]  /*5a30*/  @P3 LDG.E R81, desc[UR46][R2.64] ;  /* 0x0000002e02513981 */ /* 0x020564000c1e1900 */
[----:B-12---:R-:W-:Y:S02]  /*5a40*/  @!P3 IMAD.U32 R81, RZ, RZ, UR4 ;  /* 0x00000004ff51be24 */ /* 0x006fe4000f8e00ff */
.L_x_97:
[----:B------:R-:W-:Y:S05]  /*5a50*/  @!P4 BRA `(.L_x_98) ;  /* 0x000000000020c947 */ /* 0x000fea0003800000 */
[----:B------:R-:W-:Y:S04]  /*5a60*/  ISETP.NE.U32.AND P3, PT, R164, RZ, PT ;  /* 0x000000ffa400720c */ /* 0x000fe80003f65070 */
[----:B------:R-:W-:Y:S11]  /*5a70*/  ISETP.NE.AND.EX P3, PT, R165, RZ, PT, P3 ;  /* 0x000000ffa500720c */ /* 0x000ff60003f65330 */
[----:B------:R-:W-:Y:S02]  /*5a80*/  @!UPT UIADD3 URZ, UPT, UPT, URZ, URZ, URZ ;  /* 0x000000fffffff290 */ /* 0x000fe4000fffe0ff */
[----:B------:R-:W1:Y:S01]  /*5a90*/  @P3 LDC.64 R2, c[0x0][0x8a8] ;  /* 0x00022a00ff023b82 */ /* 0x000e620000000a00 */
[----:B------:R-:W-:Y:S04]  /*5aa0*/  @P3 IMAD R0, R166, UR36, RZ ;  /* 0x00000024a6003c24 */ /* 0x000fe8000f8e02ff */
[----:B-1----:R-:W-:Y:S05]  /*5ab0*/  @P3 IMAD.WIDE R2, R0, 0x4, R2 ;  /* 0x0000000400023825 */ /* 0x002fea00078e0202 */
[----:B-----5:R1:W5:Y:S02]  /*5ac0*/  @P3 LDG.E R78, desc[UR46][R2.64] ;  /* 0x0000002e024e3981 */ /* 0x020364000c1e1900 */
[----:B-1----:R-:W2:Y:S02]  /*5ad0*/  @!P3 LDC R78, c[0x0][0x8a0] ;  /* 0x00022800ff4ebb82 */ /* 0x002ea40000000800 */
.L_x_98:
[----:B-----5:R-:W-:Y:S01]  /*5ae0*/  FSETP.NEU.AND P4, PT, R81, RZ, PT ;  /* 0x000000ff5100720b */ /* 0x020fe20003f8d000 */
[----:B------:R-:W-:Y:S01]  /*5af0*/  BSSY B1, `(.L_x_99) ;  /* 0x0000047000017945 */ /* 0x000fe20003800000 */
[----:B------:R-:W-:Y:S01]  /*5b00*/  SEL R5, RZ, 0xffffffff, P2 ;  /* 0xffffffffff057807 */ /* 0x000fe20001000000 */
[----:B------:R-:W-:Y:S01]  /*5b10*/  IMAD.MOV.U32 R196, RZ, RZ, 0x1 ;  /* 0x00000001ffc47424 */ /* 0x000fe200078e00ff */
[----:B------:R-:W-:Y:S01]  /*5b20*/  LOP3.LUT P3, RZ, R171, 0xff, RZ, 0xc0, !PT ;  /* 0x000000ffabff7812 */ /* 0x000fe2000786c0ff */
[C---:B------:R-:W-:Y:S01]  /*5b30*/  IMAD R80, R76.reuse, 0x100, R79 ;  /* 0x000001004c507824 */ /* 0x040fe200078e024f */
[----:B------:R-:W-:Y:S02]  /*5b40*/  @P1 SEL R0, RZ, 0xffffffff, P4 ;  /* 0xffffffffff001807 */ /* 0x000fe40002000000 */
[----:B------:R-:W-:Y:S02]  /*5b50*/  CS2R R162, SRZ ;  /* 0x0000000000a27805 */ /* 0x000fe4000001ff00 */
[----:B------:R-:W-:Y:S02]  /*5b60*/  LEA R3, R181, UR49, 0x3 ;  /* 0x00000031b5037c11 */ /* 0x000fe4000f8e18ff */
[----:B------:R-:W-:Y:S02]  /*5b70*/  CS2R R160, SRZ ;  /* 0x0000000000a07805 */ /* 0x000fe4000001ff00 */
[----:B------:R-:W-:Y:S02]  /*5b80*/  @P0 SEL R0, R5, R0, !P3 ;  /* 0x0000000005000207 */ /* 0x000fe40005800000 */
[----:B------:R-:W-:Y:S02]  /*5b90*/  CS2R R158, SRZ ;  /* 0x00000000009e7805 */ /* 0x000fe4000001ff00 */
[----:B------:R-:W-:Y:S02]  /*5ba0*/  LEA R193, R76, UR49, 0x3 ;  /* 0x000000314cc17c11 */ /* 0x000fe4000f8e18ff */
[----:B------:R-:W-:Y:S02]  /*5bb0*/  CS2R R156, SRZ ;  /* 0x00000000009c7805 */ /* 0x000fe4000001ff00 */
[----:B------:R-:W-:Y:S02]  /*5bc0*/  @P1 LOP3.LUT R0, R0, 0x1, RZ, 0xc0, !PT ;  /* 0x0000000100001812 */ /* 0x000fe400078ec0ff */
[----:B------:R-:W-:Y:S02]  /*5bd0*/  CS2R R154, SRZ ;  /* 0x00000000009a7805 */ /* 0x000fe4000001ff00 */
[----:B------:R-:W-:Y:S02]  /*5be0*/  SHF.L.U32 R2, R183, 0x1f, RZ ;  /* 0x0000001fb7027819 */ /* 0x000fe400000006ff */
[----:B------:R-:W-:Y:S02]  /*5bf0*/  CS2R R152, SRZ ;  /* 0x0000000000987805 */ /* 0x000fe4000001ff00 */
[----:B------:R-:W-:Y:S02]  /*5c00*/  ISETP.NE.U32.OR P6, PT, R0, 0x1, !P1 ;  /* 0x000000010000780c */ /* 0x000fe40004fc5470 */
[----:B------:R-:W-:Y:S02]  /*5c10*/  CS2R R150, SRZ ;  /* 0x0000000000967805 */ /* 0x000fe4000001ff00 */
[----:B------:R-:W-:Y:S02]  /*5c20*/  PLOP3.LUT P2, PT, PT, PT, UP1, 0x80, 0x8 ;  /* 0x000000000008781c */ /* 0x000fe40003f4f018 */
[----:B------:R-:W-:Y:S02]  /*5c30*/  CS2R R148, SRZ ;  /* 0x0000000000947805 */ /* 0x000fe4000001ff00 */
[----:B------:R-:W-:Y:S02]  /*5c40*/  SEL R0, RZ, 0xffffffff, P4 ;  /* 0xffffffffff007807 */ /* 0x000fe40002000000 */
[----:B------:R-:W-:Y:S03]  /*5c50*/  P2R R198, PR, RZ, 0x40 ;  /* 0x00000040ffc67803 */ /* 0x000fe60000000000 */
[----:B------:R-:W-:Y:S04]  /*5c60*/  @P6 SHF.L.U32 R4, R180, 0x1f, RZ ;  /* 0x0000001fb4046819 */ /* 0x000fe800000006ff */
[----:B------:R-:W-:Y:S01]  /*5c70*/  @P2 SEL R0, R5, R0, !P3 ;  /* 0x0000000005002207 */ /* 0x000fe20005800000 */
[----:B------:R-:W1:Y:S03]  /*5c80*/  @P6 SYNCS.PHASECHK.TRANS64.TRYWAIT P1, [R3+URZ+0xe0], R4 ;  /* 0x0000e004030065a7 */ /* 0x000e6600080211ff */
[----:B------:R-:W-:Y:S04]  /*5c90*/  LOP3.LUT R0, R0, 0x1, RZ, 0xc0, !PT ;  /* 0x0000000100007812 */ /* 0x000fe800078ec0ff */
[----:B------:R-:W-:Y:S04]  /*5ca0*/  ISETP.NE.U32.AND P5, PT, R0, 0x1, PT ;  /* 0x000000010000780c */ /* 0x000fe80003fa5070 */
[----:B------:R-:W-:Y:S01]  /*5cb0*/  P2R R197, PR, RZ, 0x20 ;  /* 0x00000020ffc57803 */ /* 0x000fe20000000000 */
[----:B------:R3:W4:Y:S01]  /*5cc0*/  SYNCS.PHASECHK.TRANS64.TRYWAIT P0, [R193+URZ+0x150], R2 ;  /* 0x00015002c10075a7 */ /* 0x00072200080011ff */
[----:B-1----:R-:W-:Y:S01]  /*5cd0*/  @P6 SEL R196, RZ, 0x1, !P1 ;  /* 0x00000001ffc46807 */ /* 0x002fe20004800000 */
[----:B---3--:R-:W-:Y:S06]  /*5ce0*/  @!P6 BRA `(.L_x_100) ;  /* 0x00000000009ce947 */ /* 0x008fec0003800000 */
[----:B------:R-:W-:Y:S01]  /*5cf0*/  @P5 IMAD R6, R181, 0x2000, R186 ;  /* 0x00002000b5065824 */ /* 0x000fe200078e02ba */
[----:B------:R-:W-:Y:S01]  /*5d00*/  ISETP.NE.AND P1, PT, R196, RZ, PT ;  /* 0x000000ffc400720c */ /* 0x000fe20003f25270 */
[----:B------:R-:W-:Y:S01]  /*5d10*/  BSSY B0, `(.L_x_101) ;  /* 0x0000010000007945 */ /* 0x000fe20003800000 */
[----:B------:R-:W-:Y:S01]  /*5d20*/  CS2R R150, SRZ ;  /* 0x0000000000967805 */ /* 0x000fe2000001ff00 */
[--C-:B------:R-:W-:Y:S01]  /*5d30*/  @P5 IMAD R7, R187, -0x10, R6.reuse ;  /* 0xfffffff0bb075824 */ /* 0x100fe200078e0206 */
[----:B------:R-:W-:Y:S01]  /*5d40*/  CS2R R148, SRZ ;  /* 0x0000000000947805 */ /* 0x000fe2000001ff00 */
[----:B------:R-:W-:Y:S01]  /*5d50*/  @P5 IMAD R5, R185, -0x10, R6 ;  /* 0xfffffff0b9055824 */ /* 0x000fe200078e0206 */
[----:B------:R-:W-:Y:S01]  /*5d60*/  CS2R R158, SRZ ;  /* 0x00000000009e7805 */ /* 0x000fe2000001ff00 */
[----:B------:R-:W-:Y:S01]  /*5d70*/  @P5 IMAD R4, R184, 0x10, R7 ;  /* 0x00000010b8045824 */ /* 0x000fe200078e0207 */
[----:B------:R-:W-:Y:S02]  /*5d80*/  CS2R R156, SRZ ;  /* 0x00000000009c7805 */ /* 0x000fe4000001ff00 */
[----:B------:R-:W-:Y:S02]  /*5d90*/  CS2R R154, SRZ ;  /* 0x00000000009a7805 */ /* 0x000fe4000001ff00 */
[----:B------:R-:W-:Y:S02]  /*5da0*/  CS2R R152, SRZ ;  /* 0x0000000000987805 */ /* 0x000fe4000001ff00 */
[----:B------:R-:W-:Y:S02]  /*5db0*/  CS2R R162, SRZ ;  /* 0x0000000000a27805 */ /* 0x000fe4000001ff00 */
[----:B------:R-:W-:Y:S01]  /*5dc0*/  CS2R R160, SRZ ;  /* 0x0000000000a07805 */ /* 0x000fe2000001ff00 */
[----:B------:R-:W-:Y:S06]  /*5dd0*/  @P1 BRA `(.L_x_102) ;  /* 0x00000000000c1947 */ /* 0x000fec0003800000 */
[----:B------:R-:W-:Y:S04]  /*5de0*/  SHF.L.U32 R0, R180, 0x1f, RZ ;  /* 0x0000001fb4007819 */ /* 0x000fe800000006ff */
[----:B------:R-:W1:Y:S02]  /*5df0*/  SYNCS.PHASECHK.TRANS64.TRYWAIT P1, [R3+URZ+0xe0], R0 ;  /* 0x0000e000030075a7 */ /* 0x000e6400080211ff */
[----:B-1----:R-:W-:Y:S05]  /*5e00*/  @!P1 BRA `(.L_x_103) ;  /* 0x0000006400249947 */ /* 0x002fea0003800000 */
.L_x_102:
[----:B------:R-:W-:Y:S05]  /*5e10*/  BSYNC B0 ;  /* 0x0000000000007941 */ /* 0x000fea0003800000 */
.L_x_101:
[----:B------:R-:W-:Y:S01]  /*5e20*/  ISETP.NE.AND P1, PT, R197, RZ, PT ;  /* 0x000000ffc500720c */ /* 0x000fe20003f25270 */
[----:B-1----:R-:W-:Y:S02]  /*5e30*/  VIADD R3, R3, 0x100 ;  /* 0x0000010003037836 */ /* 0x002fe40000000000 */
[----:B------:R-:W-:Y:S02]  /*5e40*/  IMAD.U32 R0, RZ, RZ, UR37 ;  /* 0x00000025ff007e24 */ /* 0x000fe4000f8e00ff */
[----:B------:R-:W-:Y:S03]  /*5e50*/  VIADD R181, R181, 0x1 ;  /* 0x00000001b5b57836 */ /* 0x000fe60000000000 */
[----:B------:R-:W-:Y:S05]  /*5e60*/  PRMT R0, R0, 0x654, R3 ;  /* 0x0000065400007816 */ /* 0x000fea0000000003 */
[----:B------:R1:W3:Y:S04]  /*5e70*/  @P1 LDS.128 R148, [R6] ;  /* 0x0000000006941984 */ /* 0x0002e80000000c00 */
[----:B------:R1:W1:Y:S04]  /*5e80*/  @P1 LDS.128 R156, [R5+0x20] ;  /* 0x00002000059c1984 */ /* 0x0002680000000c00 */
[----:B------:R1:W1:Y:S04]  /*5e90*/  @P1 LDS.128 R152, [R7+0x10] ;  /* 0x0000100007981984 */ /* 0x0002680000000c00 */
[----:B------:R1:W1:Y:S01]  /*5ea0*/  @P1 LDS.128 R160, [R4+0x10] ;  /* 0x0000100004a01984 */ /* 0x0002620000000c00 */
[C---:B------:R-:W-:Y:S01]  /*5eb0*/  ISETP.NE.AND P1, PT, R181.reuse, 0x4, PT ;  /* 0x00000004b500780c */ /* 0x040fe20003f25270 */
[----:B------:R-:W-:Y:S01]  /*5ec0*/  @!PT LDS RZ, [RZ] ;  /* 0x00000000fffff984 */ /* 0x000fe20000000800 */
[----:B------:R-:W-:Y:S01]  /*5ed0*/  @!PT LDS RZ, [RZ] ;  /* 0x00000000fffff984 */ /* 0x000fe20000000800 */
[----:B------:R-:W-:Y:S01]  /*5ee0*/  @!PT LDS RZ, [RZ] ;  /* 0x00000000fffff984 */ /* 0x000fe20000000800 */
[----:B------:R-:W-:Y:S01]  /*5ef0*/  @!PT LDS RZ, [RZ] ;  /* 0x00000000fffff984 */ /* 0x000fe20000000800 */
[----:B------:R5:W-:Y:S06]  /*5f00*/  MEMBAR.ALL.CTA ;  /* 0x0000000000007992 */ /* 0x000bec0000008000 */
[----:B-----5:R-:W5:Y:S01]  /*5f10*/  FENCE.VIEW.ASYNC.S ;  /* 0x00000000000073c6 */ /* 0x020f620000000000 */
[----:B------:R-:W-:Y:S02]  /*5f20*/  SEL R3, RZ, 0x1, P1 ;  /* 0x00000001ff037807 */ /* 0x000fe40000800000 */
[----:B------:R-:W-:Y:S02]  /*5f30*/  SEL R181, R181, RZ, P1 ;  /* 0x000000ffb5b57207 */ /* 0x000fe40000800000 */
[----:B------:R-:W-:Y:S01]  /*5f40*/  LOP3.LUT R180, R180, R3, RZ, 0x3c, !PT ;  /* 0x00000003b4b47212 */ /* 0x000fe200078e3cff */
[----:B-----5:R1:W-:Y:S06]  /*5f50*/  SYNCS.ARRIVE.TRANS64.RED.A1T0 RZ, [R0+URZ], RZ ;  /* 0x000000ff00ff79a7 */ /* 0x0203ec00081004ff */
.L_x_100:
[----:B------:R-:W-:Y:S05]  /*5f60*/  BSYNC B1 ;  /* 0x0000000000017941 */ /* 0x000fea0003800000 */
.L_x_99:
[----:B-1----:R-:W-:Y:S04]  /*5f70*/  SHF.R.U32.HI R0, RZ, 0x15, R80 ;  /* 0x00000015ff007819 */ /* 0x002fe80000011650 */
[----:B------:R-:W-:Y:S01]  /*5f80*/  LOP3.LUT P1, RZ, R0, 0x3, R173, 0x48, !PT ;  /* 0x0000000300ff7812 */ /* 0x000fe200078248ad */
[----:B------:R-:W-:Y:S01]  /*5f90*/  @!UPT UIADD3 URZ, UPT, UPT, URZ, URZ, URZ ;  /* 0x000000fffffff290 */ /* 0x000fe2000fffe0ff */
[----:B----4-:R-:W-:Y:S11]  /*5fa0*/  @P0 BRA `(.L_x_104) ;  /* 0x0000000000080947 */ /* 0x010ff60003800000 */
[----:B------:R-:W1:Y:S02]  /*5fb0*/  SYNCS.PHASECHK.TRANS64.TRYWAIT P0, [R193+URZ+0x150], R2 ;  /* 0x00015002c10075a7 */ /* 0x000e6400080011ff */
[----:B-1----:R-:W-:Y:S05]  /*5fc0*/  @!P0 BRA `(.L_x_105) ;  /* 0x0000006000c88947 */ /* 0x002fea0003800000 */
.L_x_104:
[----:B------:R-:W-:Y:S04]  /*5fd0*/  BSSY.RECONVERGENT B6, `(.L_x_106) ;  /* 0x0000012000067945 */ /* 0x000fe80003800200 */
[----:B------:R-:W-:Y:S05]  /*5fe0*/  @!P1 BRA `(.L_x_107) ;  /* 0x0000000000409947 */ /* 0x000fea0003800000 */
[----:B------:R-:W4:Y:S01]  /*5ff0*/  LDCU.64 UR8, c[0x4][0x78] ;  /* 0x01000f00ff0877ac */ /* 0x000f220008000a00 */
[----:B------:R-:W-:Y:S01]  /*6000*/  MOV R3, 0x0 ;  /* 0x0000000000037802 */ /* 0x000fe20000000f00 */
[----:B------:R-:W-:Y:S02]  /*6010*/  HFMA2 R12, -RZ, RZ, 0, 5.9604644775390625e-08 ;  /* 0x00000001ff0c7431 */ /* 0x000fe400000001ff */
[----:B------:R-:W-:Y:S02]  /*6020*/  IMAD.MOV.U32 R8, RZ, RZ, 0x192 ;  /* 0x00000192ff087424 */ /* 0x000fe400078e00ff */
[----:B------:R-:W-:Y:S01]  /*6030*/  IMAD.MOV.U32 R13, RZ, RZ, RZ ;  /* 0x000000ffff0d7224 */ /* 0x000fe200078e00ff */
[----:B------:R-:W5:Y:S01]  /*6040*/  LDCU.64 UR6, c[0x4][0x80] ;  /* 0x01001000ff0677ac */ /* 0x000f620008000a00 */
[----:B-1----:R-:W1:Y:S01]  /*6050*/  LDC.64 R2, c[0x4][R3] ;  /* 0x0100000003027b82 */ /* 0x002e620000000a00 */
[----:B------:R-:W2:Y:S01]  /*6060*/  LDCU.64 UR4, c[0x4][0x18] ;  /* 0x01000300ff0477ac */ /* 0x000ea20008000a00 */
[----:B----4-:R-:W-:Y:S01]  /*6070*/  MOV R5, UR9 ;  /* 0x0000000900057c02 */ /* 0x010fe20008000f00 */
[----:B------:R-:W-:Y:S01]  /*6080*/  IMAD.U32 R4, RZ, RZ, UR8 ;  /* 0x00000008ff047e24 */ /* 0x000fe2000f8e00ff */
[----:B-----5:R-:W-:Y:S01]  /*6090*/  MOV R7, UR7 ;  /* 0x0000000700077c02 */ /* 0x020fe20008000f00 */
[----:B------:R-:W-:Y:S01]  /*60a0*/  IMAD.U32 R6, RZ, RZ, UR6 ;  /* 0x00000006ff067e24 */ /* 0x000fe2000f8e00ff */
[----:B--2---:R-:W-:Y:S01]  /*60b0*/  MOV R11, UR5 ;  /* 0x00000005000b7c02 */ /* 0x004fe20008000f00 */
[----:B------:R-:W-:Y:S02]  /*60c0*/  IMAD.U32 R10, RZ, RZ, UR4 ;  /* 0x00000004ff0a7e24 */ /* 0x000fe4000f8e00ff */
[----:B------:R-:W-:Y:S07]  /*60d0*/  LEPC R20, `(.L_x_107) ;  /* 0x000000001014794e */ /* 0x000fee0000000000 */
[----:B-1-3--:R-:W-:Y:S05]  /*60e0*/  CALL.ABS.NOINC R2 ;  /* 0x0000000002007343 */ /* 0x00afea0003c00000 */
.L_x_107:
[----:B------:R-:W-:Y:S05]  /*60f0*/  BSYNC.RECONVERGENT B6 ;  /* 0x0000000000067941 */ /* 0x000fea0003800200 */
.L_x_106:
[-C--:B---3--:R-:W-:Y:S01]  /*6100*/  F2FP.F16.E5M2.UNPACK_B R83, R148.reuse ;  /* 0x00000094ff53723e */ /* 0x088fe200020004ff */
[----:B------:R-:W-:Y:S05]  /*6110*/  WARPSYNC.ALL ;  /* 0x0000000000007948 */ /* 0x000fea0003800000 */
[----:B------:R-:W-:Y:S01]  /*6120*/  R2UR UR4, R80 ;  /* 0x00000000500472ca */ /* 0x000fe200000e0000 */
[--C-:B------:R-:W-:Y:S01]  /*6130*/  HADD2.F32 R82, -RZ, R83.reuse.H0_H0 ;  /* 0x20000053ff527230 */ /* 0x100fe20000004100 */
[----:B------:R-:W-:Y:S01]  /*6140*/  F2FP.F16.E5M2.UNPACK_B R85, R148.H1 ;  /* 0x00000094ff55723e */ /* 0x000fe200030004ff */
[----:B------:R-:W-:Y:S01]  /*6150*/  HADD2.F32 R83, -RZ, R83.H1_H1 ;  /* 0x30000053ff537230 */ /* 0x000fe20000004100 */
[-C--:B------:R-:W-:Y:S01]  /*6160*/  F2FP.F16.E5M2.UNPACK_B R87, R149.reuse ;  /* 0x00000095ff57723e */ /* 0x080fe200020004ff */
[----:B------:R-:W-:Y:S01]  /*6170*/  BSSY.RECONVERGENT B0, `(.L_x_108) ;  /* 0x000011d000007945 */ /* 0x000fe20003800200 */
[----:B------:R-:W-:Y:S01]  /*6180*/  F2FP.F16.E5M2.UNPACK_B R89, R149.H1 ;  /* 0x00000095ff59723e */ /* 0x000fe200030004ff */
[----:B------:R-:W-:Y:S01]  /*6190*/  HADD2.F32 R84, -RZ, R85.H0_H0 ;  /* 0x20000055ff547230 */ /* 0x000fe20000004100 */
[-C--:B------:R-:W-:Y:S01]  /*61a0*/  F2FP.F16.E5M2.UNPACK_B R91, R150.reuse ;  /* 0x00000096ff5b723e */ /* 0x080fe200020004ff */
[----:B------:R-:W-:Y:S01]  /*61b0*/  HADD2.F32 R88, -RZ, R87.H1_H1 ;  /* 0x30000057ff587230 */ /* 0x000fe20000004100 */
[----:B------:R-:W-:Y:S01]  /*61c0*/  F2FP.F16.E5M2.UNPACK_B R93, R150.H1 ;  /* 0x00000096ff5d723e */ /* 0x000fe200030004ff */
[----:B------:R-:W-:Y:S01]  /*61d0*/  HADD2.F32 R86, -RZ, R85.H1_H1 ;  /* 0x30000055ff567230 */ /* 0x000fe20000004100 */
[-C--:B------:R-:W-:Y:S01]  /*61e0*/  F2FP.F16.E5M2.UNPACK_B R95, R151.reuse ;  /* 0x00000097ff5f723e */ /* 0x080fe200020004ff */
[----:B------:R-:W2:Y:S01]  /*61f0*/  LDTM.x64 R4, tmem[UR4] ;  /* 0x00000004000479ee */ /* 0x000ea20008340000 */
[----:B------:R-:W-:Y:S01]  /*6200*/  F2FP.F16.E5M2.UNPACK_B R97, R151.H1 ;  /* 0x00000097ff61723e */ /* 0x000fe200030004ff */
[----:B------:R-:W-:Y:S01]  /*6210*/  HADD2.F32 R85, -RZ, R87.H0_H0 ;  /* 0x20000057ff557230 */ /* 0x000fe20000004100 */
[-C--:B------:R-:W-:Y:S01]  /*6220*/  F2FP.F16.E5M2.UNPACK_B R99, R152.reuse ;  /* 0x00000098ff63723e */ /* 0x080fe200020004ff */
[----:B------:R-:W-:Y:S01]  /*6230*/  HADD2.F32 R87, -RZ, R89.H0_H0 ;  /* 0x20000059ff577230 */ /* 0x000fe20000004100 */
[----:B------:R-:W-:Y:S01]  /*6240*/  F2FP.F16.E5M2.UNPACK_B R101, R152.H1 ;  /* 0x00000098ff65723e */ /* 0x000fe200030004ff */
[----:B------:R-:W-:Y:S01]  /*6250*/  HADD2.F32 R92, -RZ, R91.H1_H1 ;  /* 0x3000005bff5c7230 */ /* 0x000fe20000004100 */
[----:B------:R-:W-:Y:S01]  /*6260*/  SHF.L.U32 R199, R176, 0x4, RZ ;  /* 0x00000004b0c77819 */ /* 0x000fe200000006ff */
[----:B------:R-:W-:Y:S01]  /*6270*/  HADD2.F32 R96, -RZ, R95.H1_H1 ;  /* 0x3000005fff607230 */ /* 0x000fe20000004100 */
[----:B------:R-:W-:Y:S01]  /*6280*/  SHF.L.U32 R207, R175, 0x4, RZ ;  /* 0x00000004afcf7819 */ /* 0x000fe200000006ff */
[----:B------:R-:W-:Y:S01]  /*6290*/  HADD2.F32 R100, -RZ, R99.H1_H1 ;  /* 0x30000063ff647230 */ /* 0x000fe20000004100 */
[----:B------:R-:W-:Y:S01]  /*62a0*/  IADD3 R192, PT, PT, R186, R199, RZ ;  /* 0x000000c7bac07210 */ /* 0x000fe20007ffe0ff */
[----:B------:R-:W-:Y:S01]  /*62b0*/  HADD2.F32 R90, -RZ, R89.H1_H1 ;  /* 0x30000059ff5a7230 */ /* 0x000fe20000004100 */
[----:B------:R-:W-:Y:S01]  /*62c0*/  SHF.L.U32 R205, R184, 0x4, RZ ;  /* 0x00000004b8cd7819 */ /* 0x000fe200000006ff */
[----:B------:R-:W-:Y:S01]  /*62d0*/  HADD2.F32 R89, -RZ, R91.H0_H0 ;  /* 0x2000005bff597230 */ /* 0x000fe20000004100 */
[-C--:B------:R-:W-:Y:S01]  /*62e0*/  F2FP.F16.E5M2.UNPACK_B R103, R153.reuse ;  /* 0x00000099ff67723e */ /* 0x080fe200020004ff */
[--C-:B------:R-:W-:Y:S01]  /*62f0*/  HADD2.F32 R91, -RZ, R93.reuse.H0_H0 ;  /* 0x2000005dff5b7230 */ /* 0x100fe20000004100 */
[----:B------:R-:W-:Y:S01]  /*6300*/  IADD3 R194, PT, PT, R205, R192, RZ ;  /* 0x000000c0cdc27210 */ /* 0x000fe20007ffe0ff */
[----:B------:R-:W-:Y:S01]  /*6310*/  HADD2.F32 R94, -RZ, R93.H1_H1 ;  /* 0x3000005dff5e7230 */ /* 0x000fe20000004100 */
[----:B------:R-:W-:Y:S01]  /*6320*/  F2FP.F16.E5M2.UNPACK_B R105, R153.H1 ;  /* 0x00000099ff69723e */ /* 0x000fe200030004ff */
[----:B------:R-:W-:Y:S01]  /*6330*/  HADD2.F32 R93, -RZ, R95.H0_H0 ;  /* 0x2000005fff5d7230 */ /* 0x000fe20000004100 */
[-C--:B------:R-:W-:Y:S01]  /*6340*/  F2FP.F16.E5M2.UNPACK_B R107, R154.reuse ;  /* 0x0000009aff6b723e */ /* 0x080fe200020004ff */
[----:B------:R-:W-:Y:S01]  /*6350*/  HADD2.F32 R104, -RZ, R103.H1_H1 ;  /* 0x30000067ff687230 */ /* 0x000fe20000004100 */
[----:B------:R-:W-:Y:S01]  /*6360*/  F2FP.F16.E5M2.UNPACK_B R109, R154.H1 ;  /* 0x0000009aff6d723e */ /* 0x000fe200030004ff */
[C---:B--2---:R-:W-:Y:S01]  /*6370*/  FMUL R0, R78.reuse, R4 ;  /* 0x000000044e007220 */ /* 0x044fe20000400000 */
[C---:B-1----:R-:W-:Y:S01]  /*6380*/  FMUL R2, R78.reuse, R5 ;  /* 0x000000054e027220 */ /* 0x042fe20000400000 */
[C---:B------:R-:W-:Y:S01]  /*6390*/  FMUL R4, R78.reuse, R8 ;  /* 0x000000084e047220 */ /* 0x040fe20000400000 */
[C---:B------:R-:W-:Y:S01]  /*63a0*/  FMUL R5, R78.reuse, R9 ;  /* 0x000000094e057220 */ /* 0x040fe20000400000 */
[C---:B------:R-:W-:Y:S01]  /*63b0*/  FFMA R0, R81.reuse, R82, R0 ;  /* 0x0000005251007223 */ /* 0x040fe20000000000 */
[C---:B------:R-:W-:Y:S01]  /*63c0*/  FFMA R2, R81.reuse, R83, R2 ;  /* 0x0000005351027223 */ /* 0x040fe20000000002 */
[C---:B------:R-:W-:Y:S01]  /*63d0*/  FMUL R8, R78.reuse, R12 ;  /* 0x0000000c4e087220 */ /* 0x040fe20000400000 */
[C---:B------:R-:W-:Y:S01]  /*63e0*/  FMUL R9, R78.reuse, R13 ;  /* 0x0000000d4e097220 */ /* 0x040fe20000400000 */
[C---:B------:R-:W-:Y:S01]  /*63f0*/  FMUL R12, R78.reuse, R16 ;  /* 0x000000104e0c7220 */ /* 0x040fe20000400000 */
[C---:B------:R-:W-:Y:S01]  /*6400*/  FMUL R13, R78.reuse, R17 ;  /* 0x000000114e0d7220 */ /* 0x040fe20000400000 */
[C---:B------:R-:W-:Y:S01]  /*6410*/  FMUL R16, R78.reuse, R20 ;  /* 0x000000144e107220 */ /* 0x040fe20000400000 */
[C---:B------:R-:W-:Y:S01]  /*6420*/  FMUL R17, R78.reuse, R21 ;  /* 0x000000154e117220 */ /* 0x040fe20000400000 */
[C---:B------:R-:W-:Y:S01]  /*6430*/  FMUL R20, R78.reuse, R24 ;  /* 0x000000184e147220 */ /* 0x040fe20000400000 */
[C---:B------:R-:W-:Y:S01]  /*6440*/  FMUL R21, R78.reuse, R25 ;  /* 0x000000194e157220 */ /* 0x040fe20000400000 */
[----:B------:R-:W-:Y:S02]  /*6450*/  HADD2.F32 R108, -RZ, R107.H1_H1 ;  /* 0x3000006bff6c7230 */ /* 0x000fe40000004100 */
[C---:B------:R-:W-:Y:S01]  /*6460*/  FMUL R24, R78.reuse, R28 ;  /* 0x0000001c4e187220 */ /* 0x040fe20000400000 */
[C---:B------:R-:W-:Y:S01]  /*6470*/  FMUL R25, R78.reuse, R29 ;  /* 0x0000001d4e197220 */ /* 0x040fe20000400000 */
[C---:B------:R-:W-:Y:S01]  /*6480*/  FMUL R28, R78.reuse, R32 ;  /* 0x000000204e1c7220 */ /* 0x040fe20000400000 */
[C---:B------:R-:W-:Y:S01]  /*6490*/  FMUL R29, R78.reuse, R33 ;  /* 0x000000214e1d7220 */ /* 0x040fe20000400000 */
[C---:B------:R-:W-:Y:S01]  /*64a0*/  FMUL R32, R78.reuse, R36 ;  /* 0x000000244e207220 */ /* 0x040fe20000400000 */
[----:B------:R-:W-:Y:S01]  /*64b0*/  F2FP.F16.E5M2.UNPACK_B R111, R155 ;  /* 0x0000009bff6f723e */ /* 0x000fe200020004ff */
[C---:B------:R-:W-:Y:S01]  /*64c0*/  FMUL R33, R78.reuse, R37 ;  /* 0x000000254e217220 */ /* 0x040fe20000400000 */
[C---:B------:R-:W-:Y:S01]  /*64d0*/  FMUL R36, R78.reuse, R40 ;  /* 0x000000284e247220 */ /* 0x040fe20000400000 */
[----:B------:R-:W-:Y:S01]  /*64e0*/  F2FP.F16.E5M2.UNPACK_B R113, R155.H1 ;  /* 0x0000009bff71723e */ /* 0x000fe200030004ff */
[C---:B------:R-:W-:Y:S01]  /*64f0*/  FMUL R37, R78.reuse, R41 ;  /* 0x000000294e257220 */ /* 0x040fe20000400000 */
[----:B------:R-:W-:Y:S02]  /*6500*/  HADD2.F32 R112, -RZ, R111.H1_H1 ;  /* 0x3000006fff707230 */ /* 0x000fe40000004100 */
        /* <DEDUP_REMOVED lines=26> */
[C---:B------:R-:W-:Y:S01]  /*66b0*/  FFMA R3, R81.reuse, R84, R3 ;  /* 0x0000005451037223 */ /* 0x040fe20000000003 */
[C---:B------:R-:W-:Y:S01]  /*66c0*/  FFMA R7, R81.reuse, R86, R7 ;  /* 0x0000005651077223 */ /* 0x040fe20000000007 */
[----:B------:R-:W-:Y:S01]  /*66d0*/  F2FP.F16.E5M2.UNPACK_B R131, R160 ;  /* 0x000000a0ff83723e */ /* 0x000fe200020004ff */
[C---:B------:R-:W-:Y:S01]  /*66e0*/  FFMA R4, R81.reuse, R85, R4 ;  /* 0x0000005551047223 */ /* 0x040fe20000000004 */
[C---:B------:R-:W-:Y:S01]  /*66f0*/  FFMA R5, R81.reuse, R88, R5 ;  /* 0x0000005851057223 */ /* 0x040fe20000000005 */
[----:B------:R-:W-:Y:S01]  /*6700*/  F2FP.F16.E5M2.UNPACK_B R133, R160.H1 ;  /* 0x000000a0ff85723e */ /* 0x000fe200030004ff */
[----:B------:R-:W-:Y:S01]  /*6710*/  FFMA R6, R81, R87, R6 ;  /* 0x0000005751067223 */ /* 0x000fe20000000006 */
[----:B------:R-:W-:Y:S01]  /*6720*/  F2FP.SATFINITE.E5M2.F32.PACK_AB_MERGE_C R195, R7, R3, RZ ;  /* 0x0000000307c3723e */ /* 0x000fe200048060ff */
[----:B------:R-:W-:Y:S02]  /*6730*/  HADD2.F32 R128, -RZ, R127.H1_H1 ;  /* 0x3000007fff807230 */ /* 0x000fe40000004100 */
[----:B------:R-:W-:Y:S01]  /*6740*/  FMUL R11, R78, R11 ;  /* 0x0000000b4e0b7220 */ /* 0x000fe20000400000 */
[----:B------:R-:W-:Y:S01]  /*6750*/  HADD2.F32 R132, -RZ, R131.H1_H1 ;  /* 0x30000083ff847230 */ /* 0x000fe20000004100 */
[----:B------:R-:W-:Y:S01]  /*6760*/  F2FP.SATFINITE.E5M2.F32.PACK_AB_MERGE_C R200, R2, R0, R195 ;  /* 0x0000000002c8723e */ /* 0x000fe200048060c3 */
[----:B------:R-:W-:Y:S01]  /*6770*/  FMUL R10, R78, R14 ;  /* 0x0000000e4e0a7220 */ /* 0x000fe20000400000 */
[----:B------:R-:W-:Y:S01]  /*6780*/  IADD3 R195, PT, PT, R186, R207, RZ ;  /* 0x000000cfbac37210 */ /* 0x000fe20007ffe0ff */
[C---:B------:R-:W-:Y:S01]  /*6790*/  FFMA R11, R81.reuse, R90, R11 ;  /* 0x0000005a510b7223 */ /* 0x040fe2000000000b */
[C---:B------:R-:W-:Y:S01]  /*67a0*/  FFMA R8, R81.reuse, R89, R8 ;  /* 0x0000005951087223 */ /* 0x040fe20000000008 */
[C---:B------:R-:W-:Y:S01]  /*67b0*/  FFMA R9, R81.reuse, R92, R9 ;  /* 0x0000005c51097223 */ /* 0x040fe20000000009 */
[--C-:B------:R-:W-:Y:S02]  /*67c0*/  HADD2.F32 R95, -RZ, R97.reuse.H0_H0 ;  /* 0x20000061ff5f7230 */ /* 0x100fe40000004100 */
[----:B------:R-:W-:Y:S01]  /*67d0*/  FFMA R10, R81, R91, R10 ;  /* 0x0000005b510a7223 */ /* 0x000fe2000000000a */
[----:B------:R-:W-:Y:S01]  /*67e0*/  F2FP.SATFINITE.E5M2.F32.PACK_AB_MERGE_C R201, R11, R6, RZ ;  /* 0x000000060bc9723e */ /* 0x000fe200048060ff */
[C---:B------:R-:W-:Y:S01]  /*67f0*/  FMUL R15, R78.reuse, R15 ;  /* 0x0000000f4e0f7220 */ /* 0x040fe20000400000 */
[----:B------:R-:W-:Y:S02]  /*6800*/  HADD2.F32 R98, -RZ, R97.H1_H1 ;  /* 0x30000061ff627230 */ /* 0x000fe40000004100 */
[C---:B------:R-:W-:Y:S01]  /*6810*/  FMUL R14, R78.reuse, R18 ;  /* 0x000000124e0e7220 */ /* 0x040fe20000400000 */
[----:B------:R-:W-:Y:S01]  /*6820*/  F2FP.SATFINITE.E5M2.F32.PACK_AB_MERGE_C R201, R5, R4, R201 ;  /* 0x0000000405c9723e */ /* 0x000fe200048060c9 */
[----:B------:R-:W-:Y:S02]  /*6830*/  HADD2.F32 R97, -RZ, R99.H0_H0 ;  /* 0x20000063ff617230 */ /* 0x000fe40000004100 */
[C---:B------:R-:W-:Y:S01]  /*6840*/  FFMA R15, R81.reuse, R94, R15 ;  /* 0x0000005e510f7223 */ /* 0x040fe2000000000f */
[C---:B------:R-:W-:Y:S01]  /*6850*/  FFMA R12, R81.reuse, R93, R12 ;  /* 0x0000005d510c7223 */ /* 0x040fe2000000000c */
[----:B------:R-:W-:Y:S01]  /*6860*/  FFMA R13, R81, R96, R13 ;  /* 0x00000060510d7223 */ /* 0x000fe2000000000d */
[----:B------:R-:W-:Y:S01]  /*6870*/  F2FP.F16.E5M2.UNPACK_B R135, R161 ;  /* 0x000000a1ff87723e */ /* 0x000fe200020004ff */
[--C-:B------:R-:W-:Y:S01]  /*6880*/  HADD2.F32 R99, -RZ, R101.reuse.H0_H0 ;  /* 0x20000065ff637230 */ /* 0x100fe20000004100 */
[----:B------:R-:W-:Y:S01]  /*6890*/  F2FP.SATFINITE.E5M2.F32.PACK_AB_MERGE_C R202, R15, R10, RZ ;  /* 0x0000000a0fca723e */ /* 0x000fe200048060ff */
[----:B------:R-:W-:Y:S01]  /*68a0*/  FFMA R14, R81, R95, R14 ;  /* 0x0000005f510e7223 */ /* 0x000fe2000000000e */
[C---:B------:R-:W-:Y:S01]  /*68b0*/  FMUL R19, R78.reuse, R19 ;  /* 0x000000134e137220 */ /* 0x040fe20000400000 */
[----:B------:R-:W-:Y:S01]  /*68c0*/  HADD2.F32 R102, -RZ, R101.H1_H1 ;  /* 0x30000065ff667230 */ /* 0x000fe20000004100 */
[----:B------:R-:W-:Y:S01]  /*68d0*/  F2FP.SATFINITE.E5M2.F32.PACK_AB_MERGE_C R202, R9, R8, R202 ;  /* 0x0000000809ca723e */ /* 0x000fe200048060ca */
[----:B------:R-:W-:Y:S02]  /*68e0*/  HADD2.F32 R101, -RZ, R103.H0_H0 ;  /* 0x20000067ff657230 */ /* 0x000fe40000004100 */
[C---:B------:R-:W-:Y:S01]  /*68f0*/  FFMA R19, R81.reuse, R98, R19 ;  /* 0x0000006251137223 */ /* 0x040fe20000000013 */
[C---:B------:R-:W-:Y:S01]  /*6900*/  FFMA R16, R81.reuse, R97, R16 ;  /* 0x0000006151107223 */ /* 0x040fe20000000010 */
[----:B------:R-:W-:Y:S01]  /*6910*/  FFMA R17, R81, R100, R17 ;  /* 0x0000006451117223 */ /* 0x000fe20000000011 */
[----:B------:R-:W-:Y:S02]  /*6920*/  HADD2.F32 R136, -RZ, R135.H1_H1 ;  /* 0x30000087ff887230 */ /* 0x000fe40000004100 */
[C---:B------:R-:W-:Y:S01]  /*6930*/  FMUL R18, R78.reuse, R22 ;  /* 0x000000164e127220 */ /* 0x040fe20000400000 */
[----:B------:R-:W-:Y:S01]  /*6940*/  F2FP.F16.E5M2.UNPACK_B R137, R161.H1 ;  /* 0x000000a1ff89723e */ /* 0x000fe200030004ff */
[C---:B------:R-:W-:Y:S01]  /*6950*/  FMUL R23, R78.reuse, R23 ;  /* 0x000000174e177220 */ /* 0x040fe20000400000 */
[--C-:B------:R-:W-:Y:S01]  /*6960*/  HADD2.F32 R103, -RZ, R105.reuse.H0_H0 ;  /* 0x20000069ff677230 */ /* 0x100fe20000004100 */
[----:B------:R-:W-:Y:S01]  /*6970*/  F2FP.SATFINITE.E5M2.F32.PACK_AB_MERGE_C R203, R19, R14, RZ ;  /* 0x0000000e13cb723e */ /* 0x000fe200048060ff */
[C---:B------:R-:W-:Y:S01]  /*6980*/  FFMA R18, R81.reuse, R99, R18 ;  /* 0x0000006351127223 */ /* 0x040fe20000000012 */
[C---:B------:R-:W-:Y:S01]  /*6990*/  FFMA R23, R81.reuse, R102, R23 ;  /* 0x0000006651177223 */ /* 0x040fe20000000017 */
[----:B------:R-:W-:Y:S01]  /*69a0*/  FFMA R20, R81, R101, R20 ;  /* 0x0000006551147223 */ /* 0x000fe20000000014 */
[----:B------:R-:W-:Y:S01]  /*69b0*/  F2FP.F16.E5M2.UNPACK_B R139, R162 ;  /* 0x000000a2ff8b723e */ /* 0x000fe200020004ff */
[----:B------:R-:W-:Y:S01]  /*69c0*/  HADD2.F32 R106, -RZ, R105.H1_H1 ;  /* 0x30000069ff6a7230 */ /* 0x000fe20000004100 */
[----:B------:R-:W-:Y:S01]  /*69d0*/  F2FP.SATFINITE.E5M2.F32.PACK_AB_MERGE_C R203, R13, R12, R203 ;  /* 0x0000000c0dcb723e */ /* 0x000fe200048060cb */
[----:B------:R-:W-:Y:S01]  /*69e0*/  FFMA R21, R81, R104, R21 ;  /* 0x0000006851157223 */ /* 0x000fe20000000015 */
[----:B------:R-:W-:Y:S01]  /*69f0*/  F2FP.SATFINITE.E5M2.F32.PACK_AB_MERGE_C R208, R23, R18, RZ ;  /* 0x0000001217d0723e */ /* 0x000fe200048060ff */
[----:B------:R-:W-:Y:S02]  /*6a00*/  HADD2.F32 R105, -RZ, R107.H0_H0 ;  /* 0x2000006bff697230 */ /* 0x000fe40000004100 */
[C---:B------:R-:W-:Y:S01]  /*6a10*/  FMUL R22, R78.reuse, R26 ;  /* 0x0000001a4e167220 */ /* 0x040fe20000400000 */
[----:B------:R1:W-:Y:S01]  /*6a20*/  STS.128 [R172+UR49+0x8200], R200 ;  /* 0x008200c8ac007988 */ /* 0x0003e20008000c31 */
[----:B------:R-:W-:Y:S01]  /*6a30*/  F2FP.SATFINITE.E5M2.F32.PACK_AB_MERGE_C R208, R17, R16, R208 ;  /* 0x0000001011d0723e */ /* 0x000fe200048060d0 */
[----:B------:R-:W-:Y:S02]  /*6a40*/  HADD2.F32 R140, -RZ, R139.H1_H1 ;  /* 0x3000008bff8c7230 */ /* 0x000fe40000004100 */
[C---:B------:R-:W-:Y:S01]  /*6a50*/  FFMA R22, R81.reuse, R103, R22 ;  /* 0x0000006751167223 */ /* 0x040fe20000000016 */
[C---:B------:R-:W-:Y:S01]  /*6a60*/  FMUL R27, R78.reuse, R27 ;  /* 0x0000001b4e1b7220 */ /* 0x040fe20000400000 */
[--C-:B------:R-:W-:Y:S02]  /*6a70*/  HADD2.F32 R107, -RZ, R109.reuse.H0_H0 ;  /* 0x2000006dff6b7230 */ /* 0x100fe40000004100 */
[C---:B------:R-:W-:Y:S01]  /*6a80*/  FMUL R26, R78.reuse, R30 ;  /* 0x0000001e4e1a7220 */ /* 0x040fe20000400000 */
[----:B------:R-:W-:Y:S02]  /*6a90*/  HADD2.F32 R110, -RZ, R109.H1_H1 ;  /* 0x3000006dff6e7230 */ /* 0x000fe40000004100 */
[C---:B------:R-:W-:Y:S01]  /*6aa0*/  FFMA R27, R81.reuse, R106, R27 ;  /* 0x0000006a511b7223 */ /* 0x040fe2000000001b */
[C---:B------:R-:W-:Y:S01]  /*6ab0*/  FFMA R24, R81.reuse, R105, R24 ;  /* 0x0000006951187223 */ /* 0x040fe20000000018 */
[----:B------:R-:W-:Y:S01]  /*6ac0*/  FFMA R25, R81, R108, R25 ;  /* 0x0000006c51197223 */ /* 0x000fe20000000019 */
[----:B------:R-:W-:Y:S01]  /*6ad0*/  F2FP.F16.E5M2.UNPACK_B R141, R162.H1 ;  /* 0x000000a2ff8d723e */ /* 0x000fe200030004ff */
[----:B------:R-:W-:Y:S01]  /*6ae0*/  HADD2.F32 R109, -RZ, R111.H0_H0 ;  /* 0x2000006fff6d7230 */ /* 0x000fe20000004100 */
[----:B------:R-:W-:Y:S01]  /*6af0*/  F2FP.SATFINITE.E5M2.F32.PACK_AB_MERGE_C R209, R27, R22, RZ ;  /* 0x000000161bd1723e */ /* 0x000fe200048060ff */
[----:B------:R-:W-:Y:S01]  /*6b00*/  FFMA R26, R81, R107, R26 ;  /* 0x0000006b511a7223 */ /* 0x000fe2000000001a */
[C---:B------:R-:W-:Y:S01]  /*6b10*/  FMUL R31, R78.reuse, R31 ;  /* 0x0000001f4e1f7220 */ /* 0x040fe20000400000 */
[--C-:B------:R-:W-:Y:S01]  /*6b20*/  HADD2.F32 R111, -RZ, R113.reuse.H0_H0 ;  /* 0x20000071ff6f7230 */ /* 0x100fe20000004100 */
[----:B------:R-:W-:Y:S01]  /*6b30*/  F2FP.SATFINITE.E5M2.F32.PACK_AB_MERGE_C R209, R21, R20, R209 ;  /* 0x0000001415d1723e */ /* 0x000fe200048060d1 */
[----:B------:R-:W-:Y:S02]  /*6b40*/  HADD2.F32 R114, -RZ, R113.H1_H1 ;  /* 0x30000071ff727230 */ /* 0x000fe40000004100 */
[C---:B------:R-:W-:Y:S01]  /*6b50*/  FFMA R31, R81.reuse, R110, R31 ;  /* 0x0000006e511f7223 */ /* 0x040fe2000000001f */
[C---:B------:R-:W-:Y:S01]  /*6b60*/  FFMA R28, R81.reuse, R109, R28 ;  /* 0x0000006d511c7223 */ /* 0x040fe2000000001c */
[----:B------:R-:W-:Y:S01]  /*6b70*/  FFMA R29, R81, R112, R29 ;  /* 0x00000070511d7223 */ /* 0x000fe2000000001d */
[----:B------:R-:W-:Y:S02]  /*6b80*/  HADD2.F32 R113, -RZ, R115.H0_H0 ;  /* 0x20000073ff717230 */ /* 0x000fe40000004100 */
[C---:B------:R-:W-:Y:S01]  /*6b90*/  FMUL R30, R78.reuse, R34 ;  /* 0x000000224e1e7220 */ /* 0x040fe20000400000 */
[----:B------:R-:W-:Y:S01]  /*6ba0*/  F2FP.F16.E5M2.UNPACK_B R143, R163 ;  /* 0x000000a3ff8f723e */ /* 0x000fe200020004ff */
[C---:B------:R-:W-:Y:S01]  /*6bb0*/  FMUL R35, R78.reuse, R35 ;  /* 0x000000234e237220 */ /* 0x040fe20000400000 */
[----:B------:R-:W-:Y:S01]  /*6bc0*/  HADD2.F32 R115, -RZ, R117.H0_H0 ;  /* 0x20000075ff737230 */ /* 0x000fe20000004100 */
[----:B------:R-:W-:Y:S01]  /*6bd0*/  F2FP.SATFINITE.E5M2.F32.PACK_AB_MERGE_C R210, R31, R26, RZ ;  /* 0x0000001a1fd2723e */ /* 0x000fe200048060ff */
[C---:B------:R-:W-:Y:S01]  /*6be0*/  FFMA R30, R81.reuse, R111, R30 ;  /* 0x0000006f511e7223 */ /* 0x040fe2000000001e */
[C---:B------:R-:W-:Y:S01]  /*6bf0*/  FFMA R35, R81.reuse, R114, R35 ;  /* 0x0000007251237223 */ /* 0x040fe20000000023 */
[C---:B------:R-:W-:Y:S01]  /*6c00*/  FFMA R32, R81.reuse, R113, R32 ;  /* 0x0000007151207223 */ /* 0x040fe20000000020 */
[----:B------:R-:W-:Y:S01]  /*6c10*/  F2FP.F16.E5M2.UNPACK_B R145, R163.H1 ;  /* 0x000000a3ff91723e */ /* 0x000fe200030004ff */
[----:B------:R-:W-:Y:S01]  /*6c20*/  FFMA R33, R81, R116, R33 ;  /* 0x0000007451217223 */ /* 0x000fe20000000021 */
[----:B------:R-:W-:Y:S01]  /*6c30*/  F2FP.SATFINITE.E5M2.F32.PACK_AB_MERGE_C R210, R25, R24, R210 ;  /* 0x0000001819d2723e */ /* 0x000fe200048060d2 */
[----:B------:R-:W-:Y:S01]  /*6c40*/  HADD2.F32 R144, -RZ, R143.H1_H1 ;  /* 0x3000008fff907230 */ /* 0x000fe20000004100 */
[----:B------:R-:W-:Y:S01]  /*6c50*/  F2FP.SATFINITE.E5M2.F32.PACK_AB_MERGE_C R211, R35, R30, RZ ;  /* 0x0000001e23d3723e */ /* 0x000fe200048060ff */
[----:B------:R-:W-:Y:S02]  /*6c60*/  HADD2.F32 R118, -RZ, R117.H1_H1 ;  /* 0x30000075ff767230 */ /* 0x000fe40000004100 */
[C---:B------:R-:W-:Y:S01]  /*6c70*/  FMUL R34, R78.reuse, R38 ;  /* 0x000000264e227220 */ /* 0x040fe20000400000 */
[----:B------:R-:W-:Y:S01]  /*6c80*/  HADD2.F32 R117, -RZ, R119.H0_H0 ;  /* 0x20000077ff757230 */ /* 0x000fe20000004100 */
[----:B------:R-:W-:Y:S01]  /*6c90*/  F2FP.SATFINITE.E5M2.F32.PACK_AB_MERGE_C R211, R29, R28, R211 ;  /* 0x0000001c1dd3723e */ /* 0x000fe200048060d3 */
[C---:B------:R-:W-:Y:S01]  /*6ca0*/  FMUL R39, R78.reuse, R39 ;  /* 0x000000274e277220 */ /* 0x040fe20000400000 */
[--C-:B------:R-:W-:Y:S02]  /*6cb0*/  HADD2.F32 R119, -RZ, R121.reuse.H0_H0 ;  /* 0x20000079ff777230 */ /* 0x100fe40000004100 */
[C---:B------:R-:W-:Y:S01]  /*6cc0*/  FFMA R34, R81.reuse, R115, R34 ;  /* 0x0000007351227223 */ /* 0x040fe20000000022 */
[----:B------:R-:W-:Y:S01]  /*6cd0*/  HADD2.F32 R122, -RZ, R121.H1_H1 ;  /* 0x30000079ff7a7230 */ /* 0x000fe20000004100 */
[----:B------:R1:W-:Y:S01]  /*6ce0*/  STS.128 [R192+0x8010], R208 ;  /* 0x008010d0c0007388 */ /* 0x0003e20000000c00 */
[----:B------:R-:W-:Y:S02]  /*6cf0*/  HADD2.F32 R121, -RZ, R123.H0_H0 ;  /* 0x2000007bff797230 */ /* 0x000fe40000004100 */
[C---:B------:R-:W-:Y:S01]  /*6d00*/  FFMA R39, R81.reuse, R118, R39 ;  /* 0x0000007651277223 */ /* 0x040fe20000000027 */
[C---:B------:R-:W-:Y:S01]  /*6d10*/  FFMA R36, R81.reuse, R117, R36 ;  /* 0x0000007551247223 */ /* 0x040fe20000000024 */
[----:B------:R-:W-:Y:S01]  /*6d20*/  FFMA R37, R81, R120, R37 ;  /* 0x0000007851257223 */ /* 0x000fe20000000025 */
[C---:B------:R-:W-:Y:S01]  /*6d30*/  FMUL R38, R78.reuse, R42 ;  /* 0x0000002a4e267220 */ /* 0x040fe20000400000 */
[----:B------:R-:W-:Y:S01]  /*6d40*/  ISETP.NE.AND P0, PT, R189, RZ, PT ;  /* 0x000000ffbd00720c */ /* 0x000fe20003f05270 */
[C---:B------:R-:W-:Y:S01]  /*6d50*/  FMUL R43, R78.reuse, R43 ;  /* 0x0000002b4e2b7220 */ /* 0x040fe20000400000 */
[--C-:B------:R-:W-:Y:S01]  /*6d60*/  HADD2.F32 R123, -RZ, R125.reuse.H0_H0 ;  /* 0x2000007dff7b7230 */ /* 0x100fe20000004100 */
[----:B------:R-:W-:Y:S01]  /*6d70*/  F2FP.SATFINITE.E5M2.F32.PACK_AB_MERGE_C R212, R39, R34, RZ ;  /* 0x0000002227d4723e */ /* 0x000fe200048060ff */
[C---:B------:R-:W-:Y:S01]  /*6d80*/  FFMA R38, R81.reuse, R119, R38 ;  /* 0x0000007751267223 */ /* 0x040fe20000000026 */
[C---:B------:R-:W-:Y:S01]  /*6d90*/  FFMA R43, R81.reuse, R122, R43 ;  /* 0x0000007a512b7223 */ /* 0x040fe2000000002b */
[----:B------:R-:W-:Y:S01]  /*6da0*/  FFMA R40, R81, R121, R40 ;  /* 0x0000007951287223 */ /* 0x000fe20000000028 */
[----:B------:R-:W-:Y:S01]  /*6db0*/  F2FP.SATFINITE.E5M2.F32.PACK_AB_MERGE_C R212, R33, R32, R212 ;  /* 0x0000002021d4723e */ /* 0x000fe200048060d4 */
[----:B------:R-:W-:Y:S01]  /*6dc0*/  FFMA R41, R81, R124, R41 ;  /* 0x0000007c51297223 */ /* 0x000fe20000000029 */
[----:B------:R-:W-:Y:S01]  /*6dd0*/  HADD2.F32 R126, -RZ, R125.H1_H1 ;  /* 0x3000007dff7e7230 */ /* 0x000fe20000004100 */
[----:B------:R-:W-:Y:S01]  /*6de0*/  F2FP.SATFINITE.E5M2.F32.PACK_AB_MERGE_C R213, R43, R38, RZ ;  /* 0x000000262bd5723e */ /* 0x000fe200048060ff */
[----:B------:R-:W-:Y:S02]  /*6df0*/  HADD2.F32 R125, -RZ, R127.H0_H0 ;  /* 0x2000007fff7d7230 */ /* 0x000fe40000004100 */
[C---:B------:R-:W-:Y:S01]  /*6e00*/  FMUL R42, R78.reuse, R46 ;  /* 0x0000002e4e2a7220 */ /* 0x040fe20000400000 */
[----:B------:R-:W-:Y:S01]  /*6e10*/  FMUL R47, R78, R47 ;  /* 0x0000002f4e2f7220 */ /* 0x000fe20000400000 */
[--C-:B------:R-:W-:Y:S01]  /*6e20*/  HADD2.F32 R127, -RZ, R129.reuse.H0_H0 ;  /* 0x20000081ff7f7230 */ /* 0x100fe20000004100 */
[----:B------:R-:W-:Y:S01]  /*6e30*/  F2FP.SATFINITE.E5M2.F32.PACK_AB_MERGE_C R213, R37, R36, R213 ;  /* 0x0000002425d5723e */ /* 0x000fe200048060d5 */
[C---:B------:R-:W-:Y:S01]  /*6e40*/  FFMA R42, R81.reuse, R123, R42 ;  /* 0x0000007b512a7223 */ /* 0x040fe2000000002a */
[C---:B------:R-:W-:Y:S01]  /*6e50*/  FFMA R47, R81.reuse, R126, R47 ;  /* 0x0000007e512f7223 */ /* 0x040fe2000000002f */
[C---:B------:R-:W-:Y:S01]  /*6e60*/  FFMA R44, R81.reuse, R125, R44 ;  /* 0x0000007d512c7223 */ /* 0x040fe2000000002c */
[----:B------:R-:W-:Y:S01]  /*6e70*/  ISETP.NE.AND P6, PT, R198, RZ, PT ;  /* 0x000000ffc600720c */ /* 0x000fe20003fc5270 */
[----:B------:R-:W-:Y:S01]  /*6e80*/  FFMA R45, R81, R128, R45 ;  /* 0x00000080512d7223 */ /* 0x000fe2000000002d */
[----:B------:R-:W-:Y:S01]  /*6e90*/  HADD2.F32 R130, -RZ, R129.H1_H1 ;  /* 0x30000081ff827230 */ /* 0x000fe20000004100 */
[----:B------:R-:W-:Y:S01]  /*6ea0*/  F2FP.SATFINITE.E5M2.F32.PACK_AB_MERGE_C R214, R47, R42, RZ ;  /* 0x0000002a2fd6723e */ /* 0x000fe200048060ff */
[----:B------:R-:W-:Y:S02]  /*6eb0*/  HADD2.F32 R129, -RZ, R131.H0_H0 ;  /* 0x20000083ff817230 */ /* 0x000fe40000004100 */
[C---:B------:R-:W-:Y:S01]  /*6ec0*/  FMUL R46, R78.reuse, R50 ;  /* 0x000000324e2e7220 */ /* 0x040fe20000400000 */
[C---:B------:R-:W-:Y:S01]  /*6ed0*/  FMUL R51, R78.reuse, R51 ;  /* 0x000000334e337220 */ /* 0x040fe20000400000 */
[--C-:B------:R-:W-:Y:S02]  /*6ee0*/  HADD2.F32 R131, -RZ, R133.reuse.H0_H0 ;  /* 0x20000085ff837230 */ /* 0x100fe40000004100 */
[C---:B------:R-:W-:Y:S01]  /*6ef0*/  FMUL R50, R78.reuse, R54 ;  /* 0x000000364e327220 */ /* 0x040fe20000400000 */
[C---:B------:R-:W-:Y:S01]  /*6f00*/  FFMA R46, R81.reuse, R127, R46 ;  /* 0x0000007f512e7223 */ /* 0x040fe2000000002e */
[----:B------:R-:W-:Y:S02]  /*6f10*/  HADD2.F32 R134, -RZ, R133.H1_H1 ;  /* 0x30000085ff867230 */ /* 0x000fe40000004100 */
[C---:B------:R-:W-:Y:S01]  /*6f20*/  FFMA R51, R81.reuse, R130, R51 ;  /* 0x0000008251337223 */ /* 0x040fe20000000033 */
[----:B------:R-:W-:Y:S02]  /*6f30*/  HADD2.F32 R133, -RZ, R135.H0_H0 ;  /* 0x20000087ff857230 */ /* 0x000fe40000004100 */
[C---:B------:R-:W-:Y:S01]  /*6f40*/  FMUL R55, R78.reuse, R55 ;  /* 0x000000374e377220 */ /* 0x040fe20000400000 */
[C---:B------:R-:W-:Y:S01]  /*6f50*/  FFMA R48, R81.reuse, R129, R48 ;  /* 0x0000008151307223 */ /* 0x040fe20000000030 */
[C---:B------:R-:W-:Y:S01]  /*6f60*/  FFMA R49, R81.reuse, R132, R49 ;  /* 0x0000008451317223 */ /* 0x040fe20000000031 */
[--C-:B------:R-:W-:Y:S02]  /*6f70*/  HADD2.F32 R135, -RZ, R137.reuse.H0_H0 ;  /* 0x20000089ff877230 */ /* 0x100fe40000004100 */
[C---:B------:R-:W-:Y:S01]  /*6f80*/  FFMA R50, R81.reuse, R131, R50 ;  /* 0x0000008351327223 */ /* 0x040fe20000000032 */
[----:B------:R-:W-:Y:S02]  /*6f90*/  HADD2.F32 R138, -RZ, R137.H1_H1 ;  /* 0x30000089ff8a7230 */ /* 0x000fe40000004100 */
[C---:B------:R-:W-:Y:S01]  /*6fa0*/  FMUL R54, R78.reuse, R58 ;  /* 0x0000003a4e367220 */ /* 0x040fe20000400000 */
[----:B------:R-:W-:Y:S02]  /*6fb0*/  HADD2.F32 R137, -RZ, R139.H0_H0 ;  /* 0x2000008bff897230 */ /* 0x000fe40000004100 */
[C---:B------:R-:W-:Y:S01]  /*6fc0*/  FFMA R55, R81.reuse, R134, R55 ;  /* 0x0000008651377223 */ /* 0x040fe20000000037 */
        /* <DEDUP_REMOVED lines=16> */
[----:B------:R-:W-:Y:S01]  /*70d0*/  FFMA R63, R81, R142, R63 ;  /* 0x0000008e513f7223 */ /* 0x000fe2000000003f */
[----:B------:R-:W-:Y:S01]  /*70e0*/  FMUL R67, R78, R67 ;  /* 0x000000434e437220 */ /* 0x000fe20000400000 */
[----:B------:R-:W-:Y:S01]  /*70f0*/  F2FP.SATFINITE.E5M2.F32.PACK_AB_MERGE_C R215, R51, R46, RZ ;  /* 0x0000002e33d7723e */ /* 0x000fe200048060ff */
[C---:B------:R-:W-:Y:S01]  /*7100*/  FFMA R60, R81.reuse, R141, R60 ;  /* 0x0000008d513c7223 */ /* 0x040fe2000000003c */
[C---:B------:R-:W-:Y:S01]  /*7110*/  FFMA R61, R81.reuse, R144, R61 ;  /* 0x00000090513d7223 */ /* 0x040fe2000000003d */
[C---:B------:R-:W-:Y:S01]  /*7120*/  FFMA R62, R81.reuse, R143, R62 ;  /* 0x0000008f513e7223 */ /* 0x040fe2000000003e */
[----:B------:R-:W-:Y:S01]  /*7130*/  FFMA R67, R81, R146, R67 ;  /* 0x0000009251437223 */ /* 0x000fe20000000043 */
[----:B------:R-:W-:Y:S02]  /*7140*/  F2FP.SATFINITE.E5M2.F32.PACK_AB_MERGE_C R214, R41, R40, R214 ;  /* 0x0000002829d6723e */ /* 0x000fe400048060d6 */
[----:B------:R-:W-:Y:S02]  /*7150*/  F2FP.SATFINITE.E5M2.F32.PACK_AB_MERGE_C R215, R45, R44, R215 ;  /* 0x0000002c2dd7723e */ /* 0x000fe400048060d7 */
[----:B------:R-:W-:Y:S02]  /*7160*/  F2FP.SATFINITE.E5M2.F32.PACK_AB_MERGE_C R216, R55, R50, RZ ;  /* 0x0000003237d8723e */ /* 0x000fe400048060ff */
[----:B------:R-:W-:Y:S01]  /*7170*/  F2FP.SATFINITE.E5M2.F32.PACK_AB_MERGE_C R217, R59, R54, RZ ;  /* 0x000000363bd9723e */ /* 0x000fe200048060ff */
[----:B------:R1:W-:Y:S01]  /*7180*/  STS.128 [R195+0x8020], R212 ;  /* 0x008020d4c3007388 */ /* 0x0003e20000000c00 */
[----:B------:R-:W-:Y:S02]  /*7190*/  F2FP.SATFINITE.E5M2.F32.PACK_AB_MERGE_C R218, R63, R58, RZ ;  /* 0x0000003a3fda723e */ /* 0x000fe400048060ff */
[----:B------:R-:W-:Y:S02]  /*71a0*/  F2FP.SATFINITE.E5M2.F32.PACK_AB_MERGE_C R219, R67, R62, RZ ;  /* 0x0000003e43db723e */ /* 0x000fe400048060ff */
[----:B------:R-:W-:Y:S02]  /*71b0*/  F2FP.SATFINITE.E5M2.F32.PACK_AB_MERGE_C R216, R49, R48, R216 ;  /* 0x0000003031d8723e */ /* 0x000fe400048060d8 */
[----:B------:R-:W-:Y:S02]  /*71c0*/  F2FP.SATFINITE.E5M2.F32.PACK_AB_MERGE_C R217, R53, R52, R217 ;  /* 0x0000003435d9723e */ /* 0x000fe400048060d9 */
[----:B------:R-:W-:Y:S02]  /*71d0*/  F2FP.SATFINITE.E5M2.F32.PACK_AB_MERGE_C R218, R57, R56, R218 ;  /* 0x0000003839da723e */ /* 0x000fe400048060da */
[----:B------:R-:W-:Y:S02]  /*71e0*/  F2FP.SATFINITE.E5M2.F32.PACK_AB_MERGE_C R219, R61, R60, R219 ;  /* 0x0000003c3ddb723e */ /* 0x000fe400048060db */
[----:B------:R-:W-:Y:S02]  /*71f0*/  LEA R204, R181, UR49, 0x3 ;  /* 0x00000031b5cc7c11 */ /* 0x000fe4000f8e18ff */
[----:B------:R-:W-:Y:S01]  /*7200*/  @P6 SHF.L.U32 R221, R180, 0x1f, RZ ;  /* 0x0000001fb4dd6819 */ /* 0x000fe200000006ff */
[----:B------:R1:W-:Y:S01]  /*7210*/  STS.128 [R194+0x8010], R216 ;  /* 0x008010d8c2007388 */ /* 0x0003e20000000c00 */
[----:B------:R-:W-:Y:S01]  /*7220*/  @!PT LDS RZ, [RZ] ;  /* 0x00000000fffff984 */ /* 0x000fe20000000800 */
[----:B------:R-:W-:Y:S01]  /*7230*/  @!PT LDS RZ, [RZ] ;  /* 0x00000000fffff984 */ /* 0x000fe20000000800 */
[----:B------:R-:W-:Y:S01]  /*7240*/  @!PT LDS RZ, [RZ] ;  /* 0x00000000fffff984 */ /* 0x000fe20000000800 */
[----:B------:R-:W-:Y:S01]  /*7250*/  @!PT LDS RZ, [RZ] ;  /* 0x00000000fffff984 */ /* 0x000fe20000000800 */
[----:B------:R2:W-:Y:S07]  /*7260*/  MEMBAR.ALL.CTA ;  /* 0x0000000000007992 */ /* 0x0005ee0000008000 */
[----:B--2---:R-:W2:Y:S02]  /*7270*/  FENCE.VIEW.ASYNC.S ;  /* 0x00000000000073c6 */ /* 0x004ea40000000000 */
[----:B--2---:R-:W-:Y:S06]  /*7280*/  BAR.SYNC.DEFER_BLOCKING 0x1, 0x80 ;  /* 0x0042000000007b1d */ /* 0x004fec0000010000 */
[----:B------:R-:W-:Y:S05]  /*7290*/  @P0 BRA `(.L_x_109) ;  /* 0x0000000000280947 */ /* 0x000fea0003800000 */
[----:B------:R-:W-:Y:S02]  /*72a0*/  UIADD3 UR4, UPT, UPT, UR49, 0x8200, URZ ;  /* 0x0000820031047890 */ /* 0x000fe4000fffe0ff */
[----:B------:R-:W-:Y:S01]  /*72b0*/  UIADD3 UR6, UP0, UPT, UR52, 0x680, URZ ;  /* 0x0000068034067890 */ /* 0x000fe2000ff1e0ff */
[----:B------:R-:W-:Y:S03]  /*72c0*/  UMOV UR43, UR36 ;  /* 0x00000024002b7c82 */ /* 0x000fe60008000000 */
[----:B------:R-:W-:Y:S01]  /*72d0*/  MOV R188, UR4 ;  /* 0x0000000400bc7c02 */ /* 0x000fe20008000f00 */
[----:B------:R-:W-:Y:S03]  /*72e0*/  UIADD3.X UR7, UPT, UPT, URZ, UR53, URZ, UP0, !UPT ;  /* 0x00000035ff077290 */ /* 0x000fe600087fe4ff */
[----:B------:R-:W-:Y:S11]  /*72f0*/  R2UR UR40, R188 ;  /* 0x00000000bc2872ca */ /* 0x000ff600000e0000 */
[----:B------:R-:W-:Y:S02]  /*7300*/  @!UPT UIADD3 URZ, UPT, UPT, URZ, URZ, URZ ;  /* 0x000000fffffff290 */ /* 0x000fe4000fffe0ff */
[----:B------:R2:W-:Y:S01]  /*7310*/  UTMASTG.3D [UR40], [UR6] ;  /* 0x00000028060073b5 */ /* 0x0005e20008010000 */
[----:B------:R0:W-:Y:S01]  /*7320*/  UTMACMDFLUSH ;  /* 0x00000000000079b7 */ /* 0x0001e20000000000 */
[----:B--2---:R-:W-:Y:S04]  /*7330*/  DEPBAR.LE SB0, 0x1 ;  /* 0x000080400000791a */ /* 0x004fe80000000000 */
.L_x_109:
[----:B------:R-:W-:Y:S05]  /*7340*/  BSYNC.RECONVERGENT B0 ;  /* 0x0000000000007941 */ /* 0x000fea0003800200 */
.L_x_108:
[----:B------:R-:W-:Y:S06]  /*7350*/  BAR.SYNC.DEFER_BLOCKING 0x1, 0x80 ;  /* 0x0042000000007b1d */ /* 0x000fec0000010000 */
[----:B------:R-:W2:Y:S01]  /*7360*/  @P6 SYNCS.PHASECHK.TRANS64.TRYWAIT P0, [R204+URZ+0xe0], R221 ;  /* 0x0000e0ddcc0065a7 */ /* 0x000ea200080011ff */
[----:B------:R-:W-:Y:S01]  /*7370*/  BSSY B1, `(.L_x_110) ;  /* 0x0000023000017945 */ /* 0x000fe20003800000 */
[----:B--2---:R-:W-:Y:S03]  /*7380*/  @P6 SEL R196, RZ, 0x1, !P0 ;  /* 0x00000001ffc46807 */ /* 0x004fe60004000000 */
[----:B------:R-:W-:Y:S05]  /*7390*/  @!P6 BRA `(.L_x_111) ;  /* 0x000000000080e947 */ /* 0x000fea0003800000 */
[----:B------:R-:W-:Y:S01]  /*73a0*/  ISETP.NE.AND P1, PT, R197, RZ, PT ;  /* 0x000000ffc500720c */ /* 0x000fe20003f25270 */
[----:B------:R-:W-:Y:S01]  /*73b0*/  BSSY B0, `(.L_x_112) ;  /* 0x000000a000007945 */ /* 0x000fe20003800000 */
[----:B------:R-:W-:Y:S11]  /*73c0*/  ISETP.NE.AND P0, PT, R196, RZ, PT ;  /* 0x000000ffc400720c */ /* 0x000ff60003f05270 */
[----:B------:R-:W-:Y:S04]  /*73d0*/  @P1 IMAD R0, R181, 0x2000, R186 ;  /* 0x00002000b5001824 */ /* 0x000fe800078e02ba */
[C---:B------:R-:W-:Y:S01]  /*73e0*/  @P1 IMAD.IADD R6, R0.reuse, 0x1, R199 ;  /* 0x0000000100061824 */ /* 0x040fe200078e02c7 */
[----:B------:R-:W-:Y:S03]  /*73f0*/  @P1 IADD3 R4, PT, PT, R0, R207, RZ ;  /* 0x000000cf00041210 */ /* 0x000fe60007ffe0ff */
[----:B------:R-:W-:Y:S01]  /*7400*/  @P1 IMAD.IADD R2, R205, 0x1, R6 ;  /* 0x00000001cd021824 */ /* 0x000fe200078e0206 */
[----:B------:R-:W-:Y:S06]  /*7410*/  @P0 BRA `(.L_x_113) ;  /* 0x00000000000c0947 */ /* 0x000fec0003800000 */
[----:B------:R-:W-:Y:S04]  /*7420*/  SHF.L.U32 R3, R180, 0x1f, RZ ;  /* 0x0000001fb4037819 */ /* 0x000fe800000006ff */
[----:B------:R-:W2:Y:S02]  /*7430*/  SYNCS.PHASECHK.TRANS64.TRYWAIT P0, [R204+URZ+0xe0], R3 ;  /* 0x0000e003cc0075a7 */ /* 0x000ea400080011ff */
[----:B--2---:R-:W-:Y:S05]  /*7440*/  @!P0 BRA `(.L_x_114) ;  /* 0x0000004c00bc8947 */ /* 0x004fea0003800000 */
.L_x_113:
[----:B------:R-:W-:Y:S05]  /*7450*/  BSYNC B0 ;  /* 0x0000000000007941 */ /* 0x000fea0003800000 */
.L_x_112:
[----:B------:R-:W-:Y:S01]  /*7460*/  ISETP.NE.AND P0, PT, R197, RZ, PT ;  /* 0x000000ffc500720c */ /* 0x000fe20003f05270 */
[----:B--2---:R-:W-:Y:S02]  /*7470*/  VIADD R204, R204, 0x100 ;  /* 0x00000100cccc7836 */ /* 0x004fe40000000000 */
[----:B------:R-:W-:Y:S02]  /*7480*/  IMAD.U32 R3, RZ, RZ, UR37 ;  /* 0x00000025ff037e24 */ /* 0x000fe4000f8e00ff */
[----:B------:R-:W-:Y:S03]  /*7490*/  VIADD R181, R181, 0x1 ;  /* 0x00000001b5b57836 */ /* 0x000fe60000000000 */
[----:B------:R-:W-:Y:S05]  /*74a0*/  PRMT R3, R3, 0x654, R204 ;  /* 0x0000065403037816 */ /* 0x000fea00000000cc */
[----:B------:R2:W3:Y:S04]  /*74b0*/  @P0 LDS.128 R148, [R0] ;  /* 0x0000000000940984 */ /* 0x0004e80000000c00 */
[----:B------:R2:W4:Y:S04]  /*74c0*/  @P0 LDS.128 R156, [R4+0x20] ;  /* 0x00002000049c0984 */ /* 0x0005280000000c00 */
        /* <DEDUP_REMOVED lines=9> */
[----:B------:R-:W-:Y:S01]  /*7560*/  SEL R181, R181, RZ, P0 ;  /* 0x000000ffb5b57207 */ /* 0x000fe20000000000 */
[----:B-----5:R5:W-:Y:S02]  /*7570*/  SYNCS.ARRIVE.TRANS64.RED.A1T0 RZ, [R3+URZ], RZ ;  /* 0x000000ff03ff79a7 */ /* 0x020be400081004ff */
[----:B-----5:R-:W-:Y:S04]  /*7580*/  SEL R3, RZ, 0x1, P0 ;  /* 0x00000001ff037807 */ /* 0x020fe80000000000 */
[----:B--234-:R-:W-:Y:S02]  /*7590*/  LOP3.LUT R180, R180, R3, RZ, 0x3c, !PT ;  /* 0x00000003b4b47212 */ /* 0x01cfe400078e3cff */
.L_x_111:
[----:B------:R-:W-:Y:S05]  /*75a0*/  BSYNC B1 ;  /* 0x0000000000017941 */ /* 0x000fea0003800000 */
.L_x_110:
[----:B------:R-:W-:Y:S01]  /*75b0*/  VIADD R0, R80, 0x40 ;  /* 0x0000004050007836 */ /* 0x000fe20000000000 */
[----:B------:R-:W-:Y:S04]  /*75c0*/  BSSY.RECONVERGENT B6, `(.L_x_115) ;  /* 0x0000015000067945 */ /* 0x000fe80003800200 */
[----:B------:R-:W-:Y:S04]  /*75d0*/  SHF.R.U32.HI R0, RZ, 0x15, R0 ;  /* 0x00000015ff007819 */ /* 0x000fe80000011600 */
[----:B------:R-:W-:Y:S11]  /*75e0*/  LOP3.LUT P0, RZ, R0, 0x3, R173, 0x48, !PT ;  /* 0x0000000300ff7812 */ /* 0x000ff600078048ad */
[----:B------:R-:W-:Y:S02]  /*75f0*/  @!UPT UIADD3 URZ, UPT, UPT, URZ, URZ, URZ ;  /* 0x000000fffffff290 */ /* 0x000fe4000fffe0ff */
[----:B------:R-:W-:Y:S05]  /*7600*/  @!P0 BRA `(.L_x_116) ;  /* 0x0000000000408947 */ /* 0x000fea0003800000 */
[----:B------:R-:W2:Y:S01]  /*7610*/  LDCU.64 UR8, c[0x4][0x78] ;  /* 0x01000f00ff0877ac */ /* 0x000ea20008000a00 */
[----:B------:R-:W-:Y:S01]  /*7620*/  MOV R3, 0x0 ;  /* 0x0000000000037802 */ /* 0x000fe20000000f00 */
[----:B------:R-:W-:Y:S02]  /*7630*/  HFMA2 R12, -RZ, RZ, 0, 5.9604644775390625e-08 ;  /* 0x00000001ff0c7431 */ /* 0x000fe400000001ff */
[----:B------:R-:W-:Y:S02]  /*7640*/  IMAD.MOV.U32 R8, RZ, RZ, 0x192 ;  /* 0x00000192ff087424 */ /* 0x000fe400078e00ff */
[----:B------:R-:W-:Y:S01]  /*7650*/  IMAD.MOV.U32 R13, RZ, RZ, RZ ;  /* 0x000000ffff0d7224 */ /* 0x000fe200078e00ff */
[----:B------:R-:W3:Y:S01]  /*7660*/  LDCU.64 UR6, c[0x4][0x80] ;  /* 0x01001000ff0677ac */ /* 0x000ee20008000a00 */
[----:B------:R-:W4:Y:S01]  /*7670*/  LDC.64 R2, c[0x4][R3] ;  /* 0x0100000003027b82 */ /* 0x000f220000000a00 */
[----:B------:R-:W5:Y:S01]  /*7680*/  LDCU.64 UR4, c[0x4][0x18] ;  /* 0x01000300ff0477ac */ /* 0x000f620008000a00 */
[----:B--2---:R-:W-:Y:S01]  /*7690*/  MOV R5, UR9 ;  /* 0x0000000900057c02 */ /* 0x004fe20008000f00 */
[----:B------:R-:W-:Y:S01]  /*76a0*/  IMAD.U32 R4, RZ, RZ, UR8 ;  /* 0x00000008ff047e24 */ /* 0x000fe2000f8e00ff */
[----:B---3--:R-:W-:Y:S01]  /*76b0*/  MOV R7, UR7 ;  /* 0x0000000700077c02 */ /* 0x008fe20008000f00 */
[----:B------:R-:W-:Y:S01]  /*76c0*/  IMAD.U32 R6, RZ, RZ, UR6 ;  /* 0x00000006ff067e24 */ /* 0x000fe2000f8e00ff */
[----:B-----5:R-:W-:Y:S01]  /*76d0*/  MOV R11, UR5 ;  /* 0x00000005000b7c02 */ /* 0x020fe20008000f00 */
[----:B------:R-:W-:Y:S02]  /*76e0*/  IMAD.U32 R10, RZ, RZ, UR4 ;  /* 0x00000004ff0a7e24 */ /* 0x000fe4000f8e00ff */
[----:B------:R-:W-:Y:S07]  /*76f0*/  LEPC R20, `(.L_x_116) ;  /* 0x000000001014794e */ /* 0x000fee0000000000 */
[----:B-1--4-:R-:W-:Y:S05]  /*7700*/  CALL.ABS.NOINC R2 ;  /* 0x0000000002007343 */ /* 0x012fea0003c00000 */
.L_x_116:
[----:B------:R-:W-:Y:S05]  /*7710*/  BSYNC.RECONVERGENT B6 ;  /* 0x0000000000067941 */ /* 0x000fea0003800200 */
.L_x_115:
[----:B------:R-:W-:Y:S01]  /*7720*/  F2FP.F16.E5M2.UNPACK_B R4, R149 ;  /* 0x00000095ff04723e */ /* 0x000fe200020004ff */
[----:B------:R-:W-:Y:S05]  /*7730*/  WARPSYNC.ALL ;  /* 0x0000000000007948 */ /* 0x000fea0003800000 */
[----:B------:R-:W-:Y:S01]  /*7740*/  R2UR UR4, R80 ;  /* 0x00000000500472ca */ /* 0x000fe200000e0000 */
[--C-:B------:R-:W-:Y:S01]  /*7750*/  HADD2.F32 R88, -RZ, R4.reuse.H0_H0 ;  /* 0x20000004ff587230 */ /* 0x100fe20000004100 */
[-C--:B------:R-:W-:Y:S01]  /*7760*/  F2FP.F16.E5M2.UNPACK_B R0, R148.reuse ;  /* 0x00000094ff00723e */ /* 0x080fe200020004ff */
[----:B------:R-:W-:Y:S01]  /*7770*/  HADD2.F32 R83, -RZ, R4.H1_H1 ;  /* 0x30000004ff537230 */ /* 0x000fe20000004100 */
[----:B------:R-:W-:Y:S01]  /*7780*/  F2FP.F16.E5M2.UNPACK_B R4, R151 ;  /* 0x00000097ff04723e */ /* 0x000fe200020004ff */
[----:B------:R-:W-:Y:S01]  /*7790*/  BSSY.RECONVERGENT B0, `(.L_x_117) ;  /* 0x0000116000007945 */ /* 0x000fe20003800200 */
[----:B------:R-:W-:Y:S01]  /*77a0*/  F2FP.F16.E5M2.UNPACK_B R3, R148.H1 ;  /* 0x00000094ff03723e */ /* 0x000fe200030004ff */
[--C-:B------:R-:W-:Y:S01]  /*77b0*/  HADD2.F32 R2, -RZ, R0.reuse.H0_H0 ;  /* 0x20000000ff027230 */ /* 0x100fe20000004100 */
[----:B-1----:R-:W-:Y:S01]  /*77c0*/  F2FP.F16.E5M2.UNPACK_B R135, R162 ;  /* 0x000000a2ff87723e */ /* 0x002fe200020004ff */
[----:B------:R-:W-:Y:S01]  /*77d0*/  HADD2.F32 R82, -RZ, R0.H1_H1 ;  /* 0x30000000ff527230 */ /* 0x000fe20000004100 */
[----:B------:R-:W-:Y:S01]  /*77e0*/  F2FP.F16.E5M2.UNPACK_B R0, R149.H1 ;  /* 0x00000095ff00723e */ /* 0x000fe200030004ff */
[--C-:B------:R-:W-:Y:S01]  /*77f0*/  HADD2.F32 R84, -RZ, R3.reuse.H0_H0 ;  /* 0x20000003ff547230 */ /* 0x100fe20000004100 */
[----:B------:R-:W-:Y:S01]  /*7800*/  F2FP.F16.E5M2.UNPACK_B R125, R159.H1 ;  /* 0x0000009fff7d723e */ /* 0x000fe200030004ff */
[----:B------:R-:W-:Y:S01]  /*7810*/  HADD2.F32 R86, -RZ, R3.H1_H1 ;  /* 0x30000003ff567230 */ /* 0x000fe20000004100 */
[-C--:B------:R-:W-:Y:S01]  /*7820*/  F2FP.F16.E5M2.UNPACK_B R3, R150.reuse ;  /* 0x00000096ff03723e */ /* 0x080fe200020004ff */
[--C-:B------:R-:W-:Y:S01]  /*7830*/  HADD2.F32 R90, -RZ, R0.reuse.H0_H0 ;  /* 0x20000000ff5a7230 */ /* 0x100fe20000004100 */
[----:B------:R-:W-:Y:S01]  /*7840*/  ISETP.NE.AND P0, PT, R189, RZ, PT ;  /* 0x000000ffbd00720c */ /* 0x000fe20003f05270 */
[----:B------:R-:W-:Y:S01]  /*7850*/  HADD2.F32 R85, -RZ, R0.H1_H1 ;  /* 0x30000000ff557230 */ /* 0x000fe20000004100 */
[----:B------:R-:W-:Y:S01]  /*7860*/  F2FP.F16.E5M2.UNPACK_B R0, R150.H1 ;  /* 0x00000096ff00723e */ /* 0x000fe200030004ff */
[--C-:B------:R-:W-:Y:S01]  /*7870*/  HADD2.F32 R92, -RZ, R3.reuse.H0_H0 ;  /* 0x20000003ff5c7230 */ /* 0x100fe20000004100 */
[----:B------:R-:W-:Y:S01]  /*7880*/  ISETP.NE.AND P6, PT, R198, RZ, PT ;  /* 0x000000ffc600720c */ /* 0x000fe20003fc5270 */
[----:B------:R-:W-:Y:S01]  /*7890*/  HADD2.F32 R87, -RZ, R3.H1_H1 ;  /* 0x30000003ff577230 */ /* 0x000fe20000004100 */
[----:B------:R-:W-:Y:S01]  /*78a0*/  F2FP.F16.E5M2.UNPACK_B R3, R151.H1 ;  /* 0x00000097ff03723e */ /* 0x000fe200030004ff */
[--C-:B------:R-:W-:Y:S02]  /*78b0*/  HADD2.F32 R94, -RZ, R0.reuse.H0_H0 ;  /* 0x20000000ff5e7230 */ /* 0x100fe40000004100 */
[----:B------:R-:W-:Y:S01]  /*78c0*/  HADD2.F32 R89, -RZ, R0.H1_H1 ;  /* 0x30000000ff597230 */ /* 0x000fe20000004100 */
[-C--:B------:R-:W-:Y:S01]  /*78d0*/  F2FP.F16.E5M2.UNPACK_B R0, R152.reuse ;  /* 0x00000098ff00723e */ /* 0x080fe200020004ff */
[--C-:B------:R-:W-:Y:S02]  /*78e0*/  HADD2.F32 R96, -RZ, R4.reuse.H0_H0 ;  /* 0x20000004ff607230 */ /* 0x100fe40000004100 */
[----:B------:R-:W-:Y:S01]  /*78f0*/  HADD2.F32 R91, -RZ, R4.H1_H1 ;  /* 0x30000004ff5b7230 */ /* 0x000fe20000004100 */
[-C--:B------:R-:W-:Y:S01]  /*7900*/  F2FP.F16.E5M2.UNPACK_B R4, R153.reuse ;  /* 0x00000099ff04723e */ /* 0x080fe200020004ff */
[--C-:B------:R-:W-:Y:S02]  /*7910*/  HADD2.F32 R100, -RZ, R0.reuse.H0_H0 ;  /* 0x20000000ff647230 */ /* 0x100fe40000004100 */
[----:B------:R-:W-:Y:S01]  /*7920*/  HADD2.F32 R95, -RZ, R0.H1_H1 ;  /* 0x30000000ff5f7230 */ /* 0x000fe20000004100 */
[----:B------:R-:W-:Y:S01]  /*7930*/  F2FP.F16.E5M2.UNPACK_B R0, R153.H1 ;  /* 0x00000099ff00723e */ /* 0x000fe200030004ff */
[--C-:B------:R-:W-:Y:S02]  /*7940*/  HADD2.F32 R98, -RZ, R3.reuse.H0_H0 ;  /* 0x20000003ff627230 */ /* 0x100fe40000004100 */
[----:B------:R-:W-:Y:S01]  /*7950*/  HADD2.F32 R93, -RZ, R3.H1_H1 ;  /* 0x30000003ff5d7230 */ /* 0x000fe20000004100 */
[----:B------:R-:W-:Y:S01]  /*7960*/  F2FP.F16.E5M2.UNPACK_B R3, R152.H1 ;  /* 0x00000098ff03723e */ /* 0x000fe200030004ff */
[--C-:B------:R-:W-:Y:S02]  /*7970*/  HADD2.F32 R106, -RZ, R0.reuse.H0_H0 ;  /* 0x20000000ff6a7230 */ /* 0x100fe40000004100 */
[----:B------:R-:W-:Y:S01]  /*7980*/  HADD2.F32 R101, -RZ, R0.H1_H1 ;  /* 0x30000000ff657230 */ /* 0x000fe20000004100 */
[-C--:B------:R-:W-:Y:S01]  /*7990*/  F2FP.F16.E5M2.UNPACK_B R0, R154.reuse.H1 ;  /* 0x0000009aff00723e */ /* 0x080fe200030004ff */
[--C-:B------:R-:W-:Y:S02]  /*79a0*/  HADD2.F32 R104, -RZ, R4.reuse.H0_H0 ;  /* 0x20000004ff687230 */ /* 0x100fe40000004100 */
[----:B------:R-:W-:Y:S01]  /*79b0*/  HADD2.F32 R99, -RZ, R4.H1_H1 ;  /* 0x30000004ff637230 */ /* 0x000fe20000004100 */
[----:B------:R-:W-:Y:S01]  /*79c0*/  F2FP.F16.E5M2.UNPACK_B R4, R155 ;  /* 0x0000009bff04723e */ /* 0x000fe200020004ff */
[--C-:B------:R-:W-:Y:S02]  /*79d0*/  HADD2.F32 R102, -RZ, R3.reuse.H0_H0 ;  /* 0x20000003ff667230 */ /* 0x100fe40000004100 */
[----:B------:R-:W-:Y:S01]  /*79e0*/  HADD2.F32 R97, -RZ, R3.H1_H1 ;  /* 0x30000003ff617230 */ /* 0x000fe20000004100 */
[----:B------:R-:W-:Y:S01]  /*79f0*/  F2FP.F16.E5M2.UNPACK_B R3, R154 ;  /* 0x0000009aff03723e */ /* 0x000fe200020004ff */
[--C-:B------:R-:W-:Y:S02]  /*7a00*/  HADD2.F32 R110, -RZ, R0.reuse.H0_H0 ;  /* 0x20000000ff6e7230 */ /* 0x100fe40000004100 */
[----:B------:R-:W-:Y:S01]  /*7a10*/  HADD2.F32 R105, -RZ, R0.H1_H1 ;  /* 0x30000000ff697230 */ /* 0x000fe20000004100 */
[-C--:B------:R-:W-:Y:S01]  /*7a20*/  F2FP.F16.E5M2.UNPACK_B R0, R156.reuse ;  /* 0x0000009cff00723e */ /* 0x080fe200020004ff */
[--C-:B------:R-:W-:Y:S02]  /*7a30*/  HADD2.F32 R112, -RZ, R4.reuse.H0_H0 ;  /* 0x20000004ff707230 */ /* 0x100fe40000004100 */
[----:B------:R-:W-:Y:S01]  /*7a40*/  HADD2.F32 R107, -RZ, R4.H1_H1 ;  /* 0x30000004ff6b7230 */ /* 0x000fe20000004100 */
[----:B------:R-:W-:Y:S01]  /*7a50*/  F2FP.F16.E5M2.UNPACK_B R4, R157 ;  /* 0x0000009dff04723e */ /* 0x000fe200020004ff */
[--C-:B------:R-:W-:Y:S02]  /*7a60*/  HADD2.F32 R108, -RZ, R3.reuse.H0_H0 ;  /* 0x20000003ff6c7230 */ /* 0x100fe40000004100 */
[----:B------:R-:W-:Y:S01]  /*7a70*/  HADD2.F32 R103, -RZ, R3.H1_H1 ;  /* 0x30000003ff677230 */ /* 0x000fe20000004100 */
[----:B------:R-:W-:Y:S01]  /*7a80*/  F2FP.F16.E5M2.UNPACK_B R3, R155.H1 ;  /* 0x0000009bff03723e */ /* 0x000fe200030004ff */
[--C-:B------:R-:W-:Y:S02]  /*7a90*/  HADD2.F32 R116, -RZ, R0.reuse.H0_H0 ;  /* 0x20000000ff747230 */ /* 0x100fe40000004100 */
[----:B------:R-:W-:Y:S01]  /*7aa0*/  HADD2.F32 R111, -RZ, R0.H1_H1 ;  /* 0x30000000ff6f7230 */ /* 0x000fe20000004100 */
[----:B------:R-:W-:Y:S01]  /*7ab0*/  F2FP.F16.E5M2.UNPACK_B R0, R156.H1 ;  /* 0x0000009cff00723e */ /* 0x000fe200030004ff */
[--C-:B------:R-:W-:Y:S02]  /*7ac0*/  HADD2.F32 R120, -RZ, R4.reuse.H0_H0 ;  /* 0x20000004ff787230 */ /* 0x100fe40000004100 */
[----:B------:R-:W-:Y:S02]  /*7ad0*/  HADD2.F32 R115, -RZ, R4.H1_H1 ;  /* 0x30000004ff737230 */ /* 0x000fe40000004100 */
[--C-:B------:R-:W-:Y:S01]  /*7ae0*/  HADD2.F32 R114, -RZ, R3.reuse.H0_H0 ;  /* 0x20000003ff727230 */ /* 0x100fe20000004100 */
[----:B------:R-:W1:Y:S01]  /*7af0*/  LDTM.x64 R4, tmem[UR4+0x40] ;  /* 0x00004004000479ee */ /* 0x000e620008340000 */
[----:B------:R-:W-:Y:S01]  /*7b00*/  HADD2.F32 R109, -RZ, R3.H1_H1 ;  /* 0x30000003ff6d7230 */ /* 0x000fe20000004100 */
[----:B------:R-:W-:Y:S01]  /*7b10*/  F2FP.F16.E5M2.UNPACK_B R3, R157.H1 ;  /* 0x0000009dff03723e */ /* 0x000fe200030004ff */
        /* <DEDUP_REMOVED lines=14> */
[----:B------:R-:W-:Y:S01]  /*7c00*/  F2FP.F16.E5M2.UNPACK_B R0, R160.H1 ;  /* 0x000000a0ff00723e */ /* 0x000fe200030004ff */
[--C-:B------:R-:W-:Y:S02]  /*7c10*/  HADD2.F32 R132, -RZ, R3.reuse.H0_H0 ;  /* 0x20000003ff847230 */ /* 0x100fe40000004100 */
[C---:B-1----:R-:W-:Y:S01]  /*7c20*/  FMUL R7, R78.reuse, R7 ;  /* 0x000000074e077220 */ /* 0x042fe20000400000 */
        /* <DEDUP_REMOVED lines=10> */
[C---:B------:R-:W-:Y:S01]  /*7cd0*/  FMUL R0, R78.reuse, R4 ;  /* 0x000000044e007220 */ /* 0x040fe20000400000 */
[--C-:B------:R-:W-:Y:S01]  /*7ce0*/  HADD2.F32 R140, -RZ, R135.reuse.H0_H0 ;  /* 0x20000087ff8c7230 */ /* 0x100fe20000004100 */
[----:B------:R-:W-:Y:S01]  /*7cf0*/  F2FP.F16.E5M2.UNPACK_B R4, R163 ;  /* 0x000000a3ff04723e */ /* 0x000fe200020004ff */
[----:B------:R-:W-:Y:S02]  /*7d00*/  HADD2.F32 R135, -RZ, R135.H1_H1 ;  /* 0x30000087ff877230 */ /* 0x000fe40000004100 */
[C---:B------:R-:W-:Y:S01]  /*7d10*/  FFMA R0, R81.reuse, R2, R0 ;  /* 0x0000000251007223 */ /* 0x040fe20000000000 */
[C---:B------:R-:W-:Y:S01]  /*7d20*/  FMUL R2, R78.reuse, R5 ;  /* 0x000000054e027220 */ /* 0x040fe20000400000 */
[--C-:B------:R-:W-:Y:S01]  /*7d30*/  HADD2.F32 R142, -RZ, R3.reuse.H0_H0 ;  /* 0x20000003ff8e7230 */ /* 0x100fe20000004100 */
[----:B------:R-:W-:Y:S01]  /*7d40*/  F2FP.F16.E5M2.UNPACK_B R5, R163.H1 ;  /* 0x000000a3ff05723e */ /* 0x000fe200030004ff */
[----:B------:R-:W-:Y:S02]  /*7d50*/  HADD2.F32 R137, -RZ, R3.H1_H1 ;  /* 0x30000003ff897230 */ /* 0x000fe40000004100 */
[C---:B------:R-:W-:Y:S01]  /*7d60*/  FFMA R2, R81.reuse, R82, R2 ;  /* 0x0000005251027223 */ /* 0x040fe20000000002 */
[--C-:B------:R-:W-:Y:S02]  /*7d70*/  HADD2.F32 R82, -RZ, R4.reuse.H0_H0 ;  /* 0x20000004ff527230 */ /* 0x100fe40000004100 */
[C---:B------:R-:W-:Y:S01]  /*7d80*/  FMUL R3, R78.reuse, R6 ;  /* 0x000000064e037220 */ /* 0x040fe20000400000 */
[----:B------:R-:W-:Y:S02]  /*7d90*/  HADD2.F32 R139, -RZ, R4.H1_H1 ;  /* 0x30000004ff8b7230 */ /* 0x000fe40000004100 */
[C---:B------:R-:W-:Y:S01]  /*7da0*/  FMUL R4, R78.reuse, R9 ;  /* 0x000000094e047220 */ /* 0x040fe20000400000 */
[--C-:B------:R-:W-:Y:S02]  /*7db0*/  HADD2.F32 R141, -RZ, R5.reuse.H1_H1 ;  /* 0x30000005ff8d7230 */ /* 0x100fe40000004100 */
[C---:B------:R-:W-:Y:S01]  /*7dc0*/  FFMA R3, R81.reuse, R84, R3 ;  /* 0x0000005451037223 */ /* 0x040fe20000000003 */
[----:B------:R-:W-:Y:S01]  /*7dd0*/  FFMA R7, R81, R86, R7 ;  /* 0x0000005651077223 */ /* 0x000fe20000000007 */
[----:B------:R-:W-:Y:S02]  /*7de0*/  HADD2.F32 R84, -RZ, R5.H0_H0 ;  /* 0x20000005ff547230 */ /* 0x000fe40000004100 */
[C---:B------:R-:W-:Y:S01]  /*7df0*/  FMUL R5, R78.reuse, R10 ;  /* 0x0000000a4e057220 */ /* 0x040fe20000400000 */
[C---:B------:R-:W-:Y:S01]  /*7e00*/  FMUL R6, R78.reuse, R11 ;  /* 0x0000000b4e067220 */ /* 0x040fe20000400000 */
[C---:B------:R-:W-:Y:S01]  /*7e10*/  FMUL R11, R78.reuse, R16 ;  /* 0x000000104e0b7220 */ /* 0x040fe20000400000 */
[----:B------:R-:W-:Y:S01]  /*7e20*/  F2FP.SATFINITE.E5M2.F32.PACK_AB_MERGE_C R143, R7, R3, RZ ;  /* 0x00000003078f723e */ /* 0x000fe200048060ff */
[C---:B------:R-:W-:Y:S01]  /*7e30*/  FMUL R3, R78.reuse, R8 ;  /* 0x000000084e037220 */ /* 0x040fe20000400000 */
[C---:B------:R-:W-:Y:S01]  /*7e40*/  FMUL R7, R78.reuse, R12 ;  /* 0x0000000c4e077220 */ /* 0x040fe20000400000 */
[C---:B------:R-:W-:Y:S01]  /*7e50*/  FMUL R8, R78.reuse, R13 ;  /* 0x0000000d4e087220 */ /* 0x040fe20000400000 */
[C---:B------:R-:W-:Y:S01]  /*7e60*/  FMUL R12, R78.reuse, R17 ;  /* 0x000000114e0c7220 */ /* 0x040fe20000400000 */
[C---:B------:R-:W-:Y:S01]  /*7e70*/  FFMA R3, R81.reuse, R88, R3 ;  /* 0x0000005851037223 */ /* 0x040fe20000000003 */
[C---:B------:R-:W-:Y:S01]  /*7e80*/  FFMA R4, R81.reuse, R83, R4 ;  /* 0x0000005351047223 */ /* 0x040fe20000000004 */
[C---:B------:R-:W-:Y:S01]  /*7e90*/  FFMA R5, R81.reuse, R90, R5 ;  /* 0x0000005a51057223 */ /* 0x040fe20000000005 */
[C---:B------:R-:W-:Y:S01]  /*7ea0*/  FFMA R6, R81.reuse, R85, R6 ;  /* 0x0000005551067223 */ /* 0x040fe20000000006 */
[C---:B------:R-:W-:Y:S01]  /*7eb0*/  FFMA R7, R81.reuse, R92, R7 ;  /* 0x0000005c51077223 */ /* 0x040fe20000000007 */
[C---:B------:R-:W-:Y:S01]  /*7ec0*/  FFMA R8, R81.reuse, R87, R8 ;  /* 0x0000005751087223 */ /* 0x040fe20000000008 */
[C---:B------:R-:W-:Y:S01]  /*7ed0*/  FMUL R16, R78.reuse, R21 ;  /* 0x000000154e107220 */ /* 0x040fe20000400000 */
[----:B------:R-:W-:Y:S01]  /*7ee0*/  FMUL R9, R78, R14 ;  /* 0x0000000e4e097220 */ /* 0x000fe20000400000 */
[----:B------:R-:W-:Y:S01]  /*7ef0*/  F2FP.SATFINITE.E5M2.F32.PACK_AB_MERGE_C R5, R6, R5, RZ ;  /* 0x000000050605723e */ /* 0x000fe200048060ff */
[C---:B------:R-:W-:Y:S01]  /*7f00*/  FMUL R10, R78.reuse, R15 ;  /* 0x0000000f4e0a7220 */ /* 0x040fe20000400000 */
[C---:B------:R-:W-:Y:S01]  /*7f10*/  FMUL R15, R78.reuse, R20 ;  /* 0x000000144e0f7220 */ /* 0x040fe20000400000 */
[C---:B------:R-:W-:Y:S01]  /*7f20*/  FFMA R9, R81.reuse, R94, R9 ;  /* 0x0000005e51097223 */ /* 0x040fe20000000009 */
[C---:B------:R-:W-:Y:S01]  /*7f30*/  FMUL R20, R78.reuse, R25 ;  /* 0x000000194e147220 */ /* 0x040fe20000400000 */
[C---:B------:R-:W-:Y:S01]  /*7f40*/  FFMA R10, R81.reuse, R89, R10 ;  /* 0x00000059510a7223 */ /* 0x040fe2000000000a */
[C---:B------:R-:W-:Y:S01]  /*7f50*/  FFMA R11, R81.reuse, R96, R11 ;  /* 0x00000060510b7223 */ /* 0x040fe2000000000b */
[C---:B------:R-:W-:Y:S01]  /*7f60*/  FFMA R12, R81.reuse, R91, R12 ;  /* 0x0000005b510c7223 */ /* 0x040fe2000000000c */
[C---:B------:R-:W-:Y:S01]  /*7f70*/  FMUL R13, R78.reuse, R18 ;  /* 0x000000124e0d7220 */ /* 0x040fe20000400000 */
[----:B------:R-:W-:Y:S01]  /*7f80*/  FMUL R14, R78, R19 ;  /* 0x000000134e0e7220 */ /* 0x000fe20000400000 */
[----:B------:R-:W-:Y:S01]  /*7f90*/  F2FP.SATFINITE.E5M2.F32.PACK_AB_MERGE_C R9, R10, R9, RZ ;  /* 0x000000090a09723e */ /* 0x000fe200048060ff */
[C---:B------:R-:W-:Y:S01]  /*7fa0*/  FMUL R19, R78.reuse, R24 ;  /* 0x000000184e137220 */ /* 0x040fe20000400000 */
        /* <DEDUP_REMOVED lines=17> */
[----:B------:R-:W-:Y:S01]  /*80c0*/  FMUL R27, R78, R32 ;  /* 0x000000204e1b7220 */ /* 0x000fe20000400000 */
[C---:B------:R-:W-:Y:S01]  /*80d0*/  FFMA R21, R81.reuse, R106, R21 ;  /* 0x0000006a51157223 */ /* 0x040fe20000000015 */
[C---:B------:R-:W-:Y:S01]  /*80e0*/  FFMA R22, R81.reuse, R101, R22 ;  /* 0x0000006551167223 */ /* 0x040fe20000000016 */
[----:B------:R-:W-:Y:S01]  /*80f0*/  F2FP.SATFINITE.E5M2.F32.PACK_AB_MERGE_C R16, R16, R15, R17 ;  /* 0x0000000f1010723e */ /* 0x000fe20004806011 */
[C---:B------:R-:W-:Y:S01]  /*8100*/  FFMA R23, R81.reuse, R108, R23 ;  /* 0x0000006c51177223 */ /* 0x040fe20000000017 */
[C---:B------:R-:W-:Y:S01]  /*8110*/  FFMA R24, R81.reuse, R103, R24 ;  /* 0x0000006751187223 */ /* 0x040fe20000000018 */
[----:B------:R-:W-:Y:S01]  /*8120*/  FMUL R32, R78, R37 ;  /* 0x000000254e207220 */ /* 0x000fe20000400000 */
[----:B------:R-:W-:Y:S01]  /*8130*/  F2FP.SATFINITE.E5M2.F32.PACK_AB_MERGE_C R21, R22, R21, RZ ;  /* 0x000000151615723e */ /* 0x000fe200048060ff */
[C---:B------:R-:W-:Y:S01]  /*8140*/  FMUL R25, R78.reuse, R30 ;  /* 0x0000001e4e197220 */ /* 0x040fe20000400000 */
[C---:B------:R-:W-:Y:S01]  /*8150*/  FMUL R26, R78.reuse, R31 ;  /* 0x0000001f4e1a7220 */ /* 0x040fe20000400000 */
[----:B------:R-:W-:Y:S01]  /*8160*/  FMUL R31, R78, R36 ;  /* 0x000000244e1f7220 */ /* 0x000fe20000400000 */
[----:B------:R-:W-:Y:S01]  /*8170*/  F2FP.SATFINITE.E5M2.F32.PACK_AB_MERGE_C R17, R20, R19, R21 ;  /* 0x000000131411723e */ /* 0x000fe20004806015 */
        /* <DEDUP_REMOVED lines=8> */
[----:B------:R-:W-:Y:S01]  /*8200*/  FMUL R35, R78, R40 ;  /* 0x000000284e237220 */ /* 0x000fe20000400000 */
[C---:B------:R-:W-:Y:S01]  /*8210*/  FFMA R29, R81.reuse, R114, R29 ;  /* 0x00000072511d7223 */ /* 0x040fe2000000001d */
[----:B------:R-:W-:Y:S01]  /*8220*/  F2FP.SATFINITE.E5M2.F32.PACK_AB_MERGE_C R18, R24, R23, R18 ;  /* 0x000000171812723e */ /* 0x000fe20004806012 */
        /* <DEDUP_REMOVED lines=22> */
[C---:B------:R-:W-:Y:S01]  /*8390*/  FMUL R41, R78.reuse, R46 ;  /* 0x0000002e4e297220 */ /* 0x040fe20000400000 */
[C---:B------:R-:W-:Y:S01]  /*83a0*/  FMUL R42, R78.reuse, R47 ;  /* 0x0000002f4e2a7220 */ /* 0x040fe20000400000 */
[C---:B------:R-:W-:Y:S01]  /*83b0*/  FFMA R40, R81.reuse, R119, R40 ;  /* 0x0000007751287223 */ /* 0x040fe20000000028 */
[--C-:B------:R-:W-:Y:S02]  /*83c0*/  HADD2.F32 R130, -RZ, R125.reuse.H0_H0 ;  /* 0x2000007dff827230 */ /* 0x100fe40000004100 */
[C---:B------:R-:W-:Y:S01]  /*83d0*/  FFMA R41, R81.reuse, R126, R41 ;  /* 0x0000007e51297223 */ /* 0x040fe20000000029 */
[----:B------:R-:W-:Y:S02]  /*83e0*/  HADD2.F32 R125, -RZ, R125.H1_H1 ;  /* 0x3000007dff7d7230 */ /* 0x000fe40000004100 */
[C---:B------:R-:W-:Y:S01]  /*83f0*/  FMUL R45, R78.reuse, R50 ;  /* 0x000000324e2d7220 */ /* 0x040fe20000400000 */
[C---:B------:R-:W-:Y:S01]  /*8400*/  FFMA R42, R81.reuse, R121, R42 ;  /* 0x00000079512a7223 */ /* 0x040fe2000000002a */
[C---:B------:R-:W-:Y:S01]  /*8410*/  FMUL R46, R78.reuse, R51 ;  /* 0x000000334e2e7220 */ /* 0x040fe20000400000 */
[C---:B------:R-:W-:Y:S01]  /*8420*/  FFMA R43, R81.reuse, R128, R43 ;  /* 0x00000080512b7223 */ /* 0x040fe2000000002b */
[C---:B------:R-:W-:Y:S01]  /*8430*/  FMUL R47, R78.reuse, R52 ;  /* 0x000000344e2f7220 */ /* 0x040fe20000400000 */
        /* <DEDUP_REMOVED lines=10> */
[C---:B------:R-:W-:Y:S01]  /*84e0*/  FFMA R45, R81.reuse, R130, R45 ;  /* 0x00000082512d7223 */ /* 0x040fe2000000002d */
[C---:B------:R-:W-:Y:S01]  /*84f0*/  FMUL R59, R78.reuse, R64 ;  /* 0x000000404e3b7220 */ /* 0x040fe20000400000 */
[C---:B------:R-:W-:Y:S01]  /*8500*/  FMUL R60, R78.reuse, R65 ;  /* 0x000000414e3c7220 */ /* 0x040fe20000400000 */
[C---:B------:R-:W-:Y:S01]  /*8510*/  FMUL R61, R78.reuse, R66 ;  /* 0x000000424e3d7220 */ /* 0x040fe20000400000 */
[----:B------:R-:W-:Y:S01]  /*8520*/  FMUL R62, R78, R67 ;  /* 0x000000434e3e7220 */ /* 0x000fe20000400000 */
[C---:B------:R-:W-:Y:S01]  /*8530*/  FFMA R46, R81.reuse, R125, R46 ;  /* 0x0000007d512e7223 */ /* 0x040fe2000000002e */
[----:B------:R-:W-:Y:S01]  /*8540*/  F2FP.SATFINITE.E5M2.F32.PACK_AB_MERGE_C R64, R2, R0, R143 ;  /* 0x000000000240723e */ /* 0x000fe2000480608f */
[C---:B------:R-:W-:Y:S01]  /*8550*/  FFMA R47, R81.reuse, R132, R47 ;  /* 0x00000084512f7223 */ /* 0x040fe2000000002f */
[----:B------:R-:W-:Y:S01]  /*8560*/  F2FP.SATFINITE.E5M2.F32.PACK_AB_MERGE_C R65, R4, R3, R5 ;  /* 0x000000030441723e */ /* 0x000fe20004806005 */
[C---:B------:R-:W-:Y:S01]  /*8570*/  FFMA R48, R81.reuse, R127, R48 ;  /* 0x0000007f51307223 */ /* 0x040fe20000000030 */
[----:B------:R-:W-:Y:S01]  /*8580*/  F2FP.SATFINITE.E5M2.F32.PACK_AB_MERGE_C R66, R8, R7, R9 ;  /* 0x000000070842723e */ /* 0x000fe20004806009 */
[C---:B------:R-:W-:Y:S01]  /*8590*/  FFMA R49, R81.reuse, R134, R49 ;  /* 0x0000008651317223 */ /* 0x040fe20000000031 */
[----:B------:R-:W-:Y:S01]  /*85a0*/  F2FP.SATFINITE.E5M2.F32.PACK_AB_MERGE_C R67, R12, R11, R13 ;  /* 0x0000000b0c43723e */ /* 0x000fe2000480600d */
[----:B------:R-:W-:Y:S01]  /*85b0*/  FMUL R53, R78, R58 ;  /* 0x0000003a4e357220 */ /* 0x000fe20000400000 */
[C---:B------:R-:W-:Y:S01]  /*85c0*/  FFMA R50, R81.reuse, R129, R50 ;  /* 0x0000008151327223 */ /* 0x040fe20000000032 */
[C---:B------:R-:W-:Y:S01]  /*85d0*/  FFMA R51, R81.reuse, R136, R51 ;  /* 0x0000008851337223 */ /* 0x040fe20000000033 */
[C---:B------:R-:W-:Y:S01]  /*85e0*/  FFMA R52, R81.reuse, R131, R52 ;  /* 0x0000008351347223 */ /* 0x040fe20000000034 */
[----:B------:R1:W-:Y:S01]  /*85f0*/  STS.128 [R172+UR49+0xa200], R64 ;  /* 0x00a20040ac007988 */ /* 0x0003e20008000c31 */
[C---:B------:R-:W-:Y:S01]  /*8600*/  FFMA R53, R81.reuse, R138, R53 ;  /* 0x0000008a51357223 */ /* 0x040fe20000000035 */
[----:B------:R-:W-:Y:S01]  /*8610*/  F2FP.SATFINITE.E5M2.F32.PACK_AB_MERGE_C R37, R38, R37, RZ ;  /* 0x000000252625723e */ /* 0x000fe200048060ff */
[C---:B------:R-:W-:Y:S01]  /*8620*/  FFMA R54, R81.reuse, R133, R54 ;  /* 0x0000008551367223 */ /* 0x040fe20000000036 */
[----:B------:R-:W-:Y:S01]  /*8630*/  FMUL R58, R78, R63 ;  /* 0x0000003f4e3a7220 */ /* 0x000fe20000400000 */
[C---:B------:R-:W-:Y:S01]  /*8640*/  FFMA R55, R81.reuse, R140, R55 ;  /* 0x0000008c51377223 */ /* 0x040fe20000000037 */
[C---:B------:R-:W-:Y:S01]  /*8650*/  FFMA R56, R81.reuse, R135, R56 ;  /* 0x0000008751387223 */ /* 0x040fe20000000038 */
[C---:B------:R-:W-:Y:S01]  /*8660*/  FFMA R57, R81.reuse, R142, R57 ;  /* 0x0000008e51397223 */ /* 0x040fe20000000039 */
[----:B------:R1:W-:Y:S01]  /*8670*/  STS.128 [R192+0xa010], R16 ;  /* 0x00a01010c0007388 */ /* 0x0003e20000000c00 */
[----:B------:R-:W-:Y:S01]  /*8680*/  F2FP.SATFINITE.E5M2.F32.PACK_AB_MERGE_C R33, R36, R35, R37 ;  /* 0x000000232421723e */ /* 0x000fe20004806025 */
[C---:B------:R-:W-:Y:S01]  /*8690*/  FFMA R58, R81.reuse, R137, R58 ;  /* 0x00000089513a7223 */ /* 0x040fe2000000003a */
[----:B------:R-:W-:Y:S01]  /*86a0*/  F2FP.SATFINITE.E5M2.F32.PACK_AB_MERGE_C R34, R42, R41, RZ ;  /* 0x000000292a22723e */ /* 0x000fe200048060ff */
[C---:B------:R-:W-:Y:S01]  /*86b0*/  FFMA R59, R81.reuse, R82, R59 ;  /* 0x00000052513b7223 */ /* 0x040fe2000000003b */
[----:B------:R-:W-:Y:S01]  /*86c0*/  F2FP.SATFINITE.E5M2.F32.PACK_AB_MERGE_C R35, R46, R45, RZ ;  /* 0x0000002d2e23723e */ /* 0x000fe200048060ff */
        /* <DEDUP_REMOVED lines=25> */
[----:B------:R-:W-:Y:S02]  /*8860*/  UIADD3 UR8, UP0, UPT, UR52, 0x680, URZ ;  /* 0x0000068034087890 */ /* 0x000fe4000ff1e0ff */
[----:B------:R-:W-:Y:S02]  /*8870*/  UIADD3 UR5, UPT, UPT, UR41, 0x40, URZ ;  /* 0x0000004029057890 */ /* 0x000fe4000fffe0ff */
[----:B------:R-:W-:Y:S02]  /*8880*/  UIADD3 UR4, UPT, UPT, UR49, 0xa200, URZ ;  /* 0x0000a20031047890 */ /* 0x000fe4000fffe0ff */
[----:B------:R-:W-:Y:S01]  /*8890*/  UIADD3.X UR9, UPT, UPT, URZ, UR53, URZ, UP0, !UPT ;  /* 0x00000035ff097290 */ /* 0x000fe200087fe4ff */
[----:B------:R-:W-:Y:S01]  /*88a0*/  UMOV UR6, UR42 ;  /* 0x0000002a00067c82 */ /* 0x000fe20008000000 */
[----:B------:R-:W-:Y:S07]  /*88b0*/  UMOV UR7, UR36 ;  /* 0x0000002400077c82 */ /* 0x000fee0008000000 */
[----:B------:R2:W-:Y:S01]  /*88c0*/  UTMASTG.3D [UR4], [UR8] ;  /* 0x00000004080073b5 */ /* 0x0005e20008010000 */
[----:B------:R0:W-:Y:S01]  /*88d0*/  UTMACMDFLUSH ;  /* 0x00000000000079b7 */ /* 0x0001e20000000000 */
[----:B--2---:R-:W-:Y:S04]  /*88e0*/  DEPBAR.LE SB0, 0x1 ;  /* 0x000080400000791a */ /* 0x004fe80000000000 */
.L_x_118:
[----:B------:R-:W-:Y:S05]  /*88f0*/  BSYNC.RECONVERGENT B0 ;  /* 0x0000000000007941 */ /* 0x000fea0003800200 */
.L_x_117:
        /* <DEDUP_REMOVED lines=16> */
.L_x_122:
[----:B------:R-:W-:Y:S05]  /*8a00*/  BSYNC B0 ;  /* 0x0000000000007941 */ /* 0x000fea0003800000 */
.L_x_121:
        /* <DEDUP_REMOVED lines=20> */
.L_x_120:
[----:B------:R-:W-:Y:S05]  /*8b50*/  BSYNC B1 ;  /* 0x0000000000017941 */ /* 0x000fea0003800000 */
.L_x_119:
[----:B--2---:R-:W-:Y:S01]  /*8b60*/  VIADD R0, R80, 0x80 ;  /* 0x0000008050007836 */ /* 0x004fe20000000000 */
        /* <DEDUP_REMOVED lines=10> */
[----:B------:R-:W5:Y:S01]  /*8c10*/  LDCU.64 UR6, c[0x4][0x80] ;  /* 0x01001000ff0677ac */ /* 0x000f620008000a00 */
[----:B------:R-:W1:Y:S01]  /*8c20*/  LDC.64 R2, c[0x4][R3] ;  /* 0x0100000003027b82 */ /* 0x000e620000000a00 */
[----:B------:R-:W3:Y:S01]  /*8c30*/  LDCU.64 UR4, c[0x4][0x18] ;  /* 0x01000300ff0477ac */ /* 0x000ee20008000a00 */
[----:B--2---:R-:W-:Y:S01]  /*8c40*/  MOV R5, UR9 ;  /* 0x0000000900057c02 */ /* 0x004fe20008000f00 */
[----:B------:R-:W-:Y:S01]  /*8c50*/  IMAD.U32 R4, RZ, RZ, UR8 ;  /* 0x00000008ff047e24 */ /* 0x000fe2000f8e00ff */
[----:B-----5:R-:W-:Y:S01]  /*8c60*/  MOV R7, UR7 ;  /* 0x0000000700077c02 */ /* 0x020fe20008000f00 */
[----:B------:R-:W-:Y:S01]  /*8c70*/  IMAD.U32 R6, RZ, RZ, UR6 ;  /* 0x00000006ff067e24 */ /* 0x000fe2000f8e00ff */
[----:B---3--:R-:W-:Y:S01]  /*8c80*/  MOV R11, UR5 ;  /* 0x00000005000b7c02 */ /* 0x008fe20008000f00 */
[----:B------:R-:W-:Y:S02]  /*8c90*/  IMAD.U32 R10, RZ, RZ, UR4 ;  /* 0x00000004ff0a7e24 */ /* 0x000fe4000f8e00ff */
[----:B------:R-:W-:Y:S07]  /*8ca0*/  LEPC R20, `(.L_x_125) ;  /* 0x000000001014794e */ /* 0x000fee0000000000 */
[----:B-1--4-:R-:W-:Y:S05]  /*8cb0*/  CALL.ABS.NOINC R2 ;  /* 0x0000000002007343 */ /* 0x012fea0003c00000 */
.L_x_125:
[----:B------:R-:W-:Y:S05]  /*8cc0*/  BSYNC.RECONVERGENT B6 ;  /* 0x0000000000067941 */ /* 0x000fea0003800200 */
.L_x_124:
[----:B---3--:R-:W-:Y:S01]  /*8cd0*/  F2FP.F16.E5M2.UNPACK_B R4, R149 ;  /* 0x00000095ff04723e */ /* 0x008fe200020004ff */
        /* <DEDUP_REMOVED lines=13> */
[----:B----4-:R-:W-:Y:S01]  /*8db0*/  F2FP.F16.E5M2.UNPACK_B R125, R159.H1 ;  /* 0x0000009fff7d723e */ /* 0x010fe200030004ff */
        /* <DEDUP_REMOVED lines=262> */
[----:B------:R-:W-:Y:S02]  /*9e20*/  UIADD3 UR8, UP0, UPT, UR52, 0x680, URZ ;  /* 0x0000068034087890 */ /* 0x000fe4000ff1e0ff */
[----:B------:R-:W-:Y:S02]  /*9e30*/  UIADD3 UR5, UPT, UPT, UR41, 0x80, URZ ;  /* 0x0000008029057890 */ /* 0x000fe4000fffe0ff */
[----:B------:R-:W-:Y:S01]  /*9e40*/  MOV R188, UR10 ;  /* 0x0000000a00bc7c02 */ /* 0x000fe20008000f00 */
[----:B------:R-:W-:Y:S01]  /*9e50*/  UIADD3.X UR9, UPT, UPT, URZ, UR53, URZ, UP0, !UPT ;  /* 0x00000035ff097290 */ /* 0x000fe200087fe4ff */
[----:B------:R-:W-:Y:S02]  /*9e60*/  UMOV UR6, UR42 ;  /* 0x0000002a00067c82 */ /* 0x000fe40008000000 */
[----:B------:R-:W-:Y:S01]  /*9e70*/  R2UR UR4, R188 ;  /* 0x00000000bc0472ca */ /* 0x000fe200000e0000 */
[----:B------:R-:W-:Y:S11]  /*9e80*/  UMOV UR7, UR36 ;  /* 0x0000002400077c82 */ /* 0x000ff60008000000 */
[----:B------:R-:W-:Y:S01]  /*9e90*/  @!UPT UIADD3 URZ, UPT, UPT, URZ, URZ, URZ ;  /* 0x000000fffffff290 */ /* 0x000fe2000fffe0ff */
[----:B------:R2:W-:Y:S01]  /*9ea0*/  UTMASTG.3D [UR4], [UR8] ;  /* 0x00000004080073b5 */ /* 0x0005e20008010000 */
[----:B------:R0:W-:Y:S01]  /*9eb0*/  UTMACMDFLUSH ;  /* 0x00000000000079b7 */ /* 0x0001e20000000000 */
[----:B--2---:R-:W-:Y:S04]  /*9ec0*/  DEPBAR.LE SB0, 0x1 ;  /* 0x000080400000791a */ /* 0x004fe80000000000 */
.L_x_127:
[----:B------:R-:W-:Y:S05]  /*9ed0*/  BSYNC.RECONVERGENT B0 ;  /* 0x0000000000007941 */ /* 0x000fea0003800200 */
.L_x_126:
        /* <DEDUP_REMOVED lines=16> */
.L_x_131:
[----:B------:R-:W-:Y:S05]  /*9fe0*/  BSYNC B0 ;  /* 0x0000000000007941 */ /* 0x000fea0003800000 */
.L_x_130:
        /* <DEDUP_REMOVED lines=20> */
.L_x_129:
[----:B------:R-:W-:Y:S05]  /*a130*/  BSYNC B1 ;  /* 0x0000000000017941 */ /* 0x000fea0003800000 */
.L_x_128:
[----:B--2---:R-:W-:Y:S05]  /*a140*/  VIADD R0, R80, 0xc0 ;  /* 0x000000c050007836 */ /* 0x004fea0000000000 */
        /* <DEDUP_REMOVED lines=20> */
.L_x_133:
[----:B------:R-:W-:Y:S01]  /*a290*/  ISETP.NE.AND P0, PT, R189, RZ, PT ;  /* 0x000000ffbd00720c */ /* 0x000fe20003f05270 */
[----:B------:R-:W-:Y:S05]  /*a2a0*/  WARPSYNC.ALL ;  /* 0x0000000000007948 */ /* 0x000fea0003800000 */
[----:B------:R-:W-:Y:S01]  /*a2b0*/  R2UR UR4, R80 ;  /* 0x00000000500472ca */ /* 0x000fe200000e0000 */
[----:B------:R-:W-:Y:S01]  /*a2c0*/  BSSY.RECONVERGENT B0, `(.L_x_134) ;  /* 0x000011d000007945 */ /* 0x000fe20003800200 */
[----:B---3--:R-:W-:Y:S02]  /*a2d0*/  F2FP.F16.E5M2.UNPACK_B R11, R149 ;  /* 0x00000095ff0b723e */ /* 0x008fe400020004ff */
[----:B------:R-:W-:Y:S02]  /*a2e0*/  F2FP.F16.E5M2.UNPACK_B R10, R150 ;  /* 0x00000096ff0a723e */ /* 0x000fe400020004ff */
[----:B------:R-:W-:Y:S01]  /*a2f0*/  F2FP.F16.E5M2.UNPACK_B R9, R151 ;  /* 0x00000097ff09723e */ /* 0x000fe200020004ff */
[--C-:B------:R-:W-:Y:S01]  /*a300*/  HADD2.F32 R83, -RZ, R11.reuse.H0_H0 ;  /* 0x2000000bff537230 */ /* 0x100fe20000004100 */
[----:B----4-:R-:W-:Y:S01]  /*a310*/  F2FP.F16.E5M2.UNPACK_B R8, R152 ;  /* 0x00000098ff08723e */ /* 0x010fe200020004ff */
[----:B------:R-:W-:Y:S01]  /*a320*/  HADD2.F32 R84, -RZ, R11.H1_H1 ;  /* 0x3000000bff547230 */ /* 0x000fe20000004100 */
[----:B------:R-:W-:Y:S01]  /*a330*/  F2FP.F16.E5M2.UNPACK_B R7, R153 ;  /* 0x00000099ff07723e */ /* 0x000fe200020004ff */
[--C-:B------:R-:W-:Y:S01]  /*a340*/  HADD2.F32 R87, -RZ, R10.reuse.H0_H0 ;  /* 0x2000000aff577230 */ /* 0x100fe20000004100 */
[----:B------:R-:W-:Y:S01]  /*a350*/  F2FP.F16.E5M2.UNPACK_B R6, R154 ;  /* 0x0000009aff06723e */ /* 0x000fe200020004ff */
[----:B------:R-:W-:Y:S01]  /*a360*/  HADD2.F32 R88, -RZ, R10.H1_H1 ;  /* 0x3000000aff587230 */ /* 0x000fe20000004100 */
[----:B------:R-:W-:Y:S01]  /*a370*/  F2FP.F16.E5M2.UNPACK_B R5, R155 ;  /* 0x0000009bff05723e */ /* 0x000fe200020004ff */
[--C-:B------:R-:W-:Y:S01]  /*a380*/  HADD2.F32 R91, -RZ, R9.reuse.H0_H0 ;  /* 0x20000009ff5b7230 */ /* 0x100fe20000004100 */
[----:B-1----:R-:W-:Y:S01]  /*a390*/  F2FP.F16.E5M2.UNPACK_B R4, R156 ;  /* 0x0000009cff04723e */ /* 0x002fe200020004ff */
[----:B------:R-:W-:Y:S01]  /*a3a0*/  HADD2.F32 R92, -RZ, R9.H1_H1 ;  /* 0x30000009ff5c7230 */ /* 0x000fe20000004100 */
[-C--:B------:R-:W-:Y:S01]  /*a3b0*/  F2FP.F16.E5M2.UNPACK_B R2, R148.reuse ;  /* 0x00000094ff02723e */ /* 0x080fe200020004ff */
[--C-:B------:R-:W-:Y:S01]  /*a3c0*/  HADD2.F32 R95, -RZ, R8.reuse.H0_H0 ;  /* 0x20000008ff5f7230 */ /* 0x100fe20000004100 */
[----:B------:R-:W-:Y:S01]  /*a3d0*/  F2FP.F16.E5M2.UNPACK_B R148, R148.H1 ;  /* 0x00000094ff94723e */ /* 0x000fe200030004ff */
[----:B------:R-:W-:Y:S01]  /*a3e0*/  HADD2.F32 R97, -RZ, R8.H1_H1 ;  /* 0x30000008ff617230 */ /* 0x000fe20000004100 */
[----:B------:R-:W-:Y:S01]  /*a3f0*/  F2FP.F16.E5M2.UNPACK_B R149, R149.H1 ;  /* 0x00000095ff95723e */ /* 0x000fe200030004ff */
[--C-:B------:R-:W-:Y:S01]  /*a400*/  HADD2.F32 R98, -RZ, R7.reuse.H0_H0 ;  /* 0x20000007ff627230 */ /* 0x100fe20000004100 */
[----:B------:R-:W-:Y:S01]  /*a410*/  F2FP.F16.E5M2.UNPACK_B R150, R150.H1 ;  /* 0x00000096ff96723e */ /* 0x000fe200030004ff */
[----:B------:R-:W-:Y:S01]  /*a420*/  HADD2.F32 R101, -RZ, R7.H1_H1 ;  /* 0x30000007ff657230 */ /* 0x000fe20000004100 */
[----:B------:R-:W-:Y:S01]  /*a430*/  F2FP.F16.E5M2.UNPACK_B R151, R151.H1 ;  /* 0x00000097ff97723e */ /* 0x000fe200030004ff */
[--C-:B------:R-:W-:Y:S01]  /*a440*/  HADD2.F32 R102, -RZ, R6.reuse.H0_H0 ;  /* 0x20000006ff667230 */ /* 0x100fe20000004100 */
[----:B------:R-:W-:Y:S01]  /*a450*/  F2FP.F16.E5M2.UNPACK_B R138, R163 ;  /* 0x000000a3ff8a723e */ /* 0x000fe200020004ff */
[----:B------:R-:W-:Y:S01]  /*a460*/  HADD2.F32 R105, -RZ, R6.H1_H1 ;  /* 0x30000006ff697230 */ /* 0x000fe20000004100 */
[----:B------:R-:W-:Y:S01]  /*a470*/  R2UR UR5, R193 ;  /* 0x00000000c10572ca */ /* 0x000fe200000e0000 */
[--C-:B------:R-:W-:Y:S01]  /*a480*/  HADD2.F32 R106, -RZ, R5.reuse.H0_H0 ;  /* 0x20000005ff6a7230 */ /* 0x100fe20000004100 */
[----:B------:R-:W-:Y:S01]  /*a490*/  F2FP.F16.E5M2.UNPACK_B R116, R157 ;  /* 0x0000009dff74723e */ /* 0x000fe200020004ff */
[----:B------:R-:W-:Y:S01]  /*a4a0*/  HADD2.F32 R109, -RZ, R5.H1_H1 ;  /* 0x30000005ff6d7230 */ /* 0x000fe20000004100 */
[----:B------:R-:W-:Y:S01]  /*a4b0*/  F2FP.F16.E5M2.UNPACK_B R120, R158 ;  /* 0x0000009eff78723e */ /* 0x000fe200020004ff */
[--C-:B------:R-:W-:Y:S01]  /*a4c0*/  HADD2.F32 R110, -RZ, R4.reuse.H0_H0 ;  /* 0x20000004ff6e7230 */ /* 0x100fe20000004100 */
[----:B------:R-:W-:Y:S01]  /*a4d0*/  F2FP.F16.E5M2.UNPACK_B R124, R159 ;  /* 0x0000009fff7c723e */ /* 0x000fe200020004ff */
[----:B------:R-:W-:Y:S01]  /*a4e0*/  HADD2.F32 R113, -RZ, R4.H1_H1 ;  /* 0x30000004ff717230 */ /* 0x000fe20000004100 */
[----:B------:R-:W-:Y:S01]  /*a4f0*/  F2FP.F16.E5M2.UNPACK_B R128, R160 ;  /* 0x000000a0ff80723e */ /* 0x000fe200020004ff */
[----:B------:R-:W1:Y:S01]  /*a500*/  LDTM.x64 R4, tmem[UR4+0xc0] ;  /* 0x0000c004000479ee */ /* 0x000e620008340000 */
[--C-:B------:R-:W-:Y:S01]  /*a510*/  HADD2.F32 R0, -RZ, R2.reuse.H0_H0 ;  /* 0x20000002ff007230 */ /* 0x100fe20000004100 */
[----:B------:R-:W-:Y:S01]  /*a520*/  NOP ;  /* 0x0000000000007918 */ /* 0x000fe20000000000 */
[----:B------:R-:W-:Y:S01]  /*a530*/  HADD2.F32 R2, -RZ, R2.H1_H1 ;  /* 0x30000002ff027230 */ /* 0x000fe20000004100 */
[----:B------:R-:W-:Y:S01]  /*a540*/  UIADD3 UR5, UPT, UPT, UR5, 0x160, URZ ;  /* 0x0000016005057890 */ /* 0x000fe2000fffe0ff */
[--C-:B------:R-:W-:Y:S01]  /*a550*/  HADD2.F32 R86, -RZ, R149.reuse.H1_H1 ;  /* 0x30000095ff567230 */ /* 0x100fe20000004100 */
[----:B------:R-:W-:Y:S01]  /*a560*/  F2FP.F16.E5M2.UNPACK_B R132, R161 ;  /* 0x000000a1ff84723e */ /* 0x000fe200020004ff */
[--C-:B------:R-:W-:Y:S01]  /*a570*/  HADD2.F32 R114, -RZ, R116.reuse.H0_H0 ;  /* 0x20000074ff727230 */ /* 0x100fe20000004100 */
[----:B------:R-:W-:Y:S01]  /*a580*/  UPRMT UR5, UR37, 0x654, UR5 ;  /* 0x0000065425057896 */ /* 0x000fe20008000005 */
[----:B------:R-:W-:Y:S01]  /*a590*/  HADD2.F32 R117, -RZ, R116.H1_H1 ;  /* 0x30000074ff757230 */ /* 0x000fe20000004100 */
[----:B------:R-:W-:Y:S01]  /*a5a0*/  F2FP.F16.E5M2.UNPACK_B R136, R162 ;  /* 0x000000a2ff88723e */ /* 0x000fe200020004ff */
[--C-:B------:R-:W-:Y:S01]  /*a5b0*/  HADD2.F32 R118, -RZ, R120.reuse.H0_H0 ;  /* 0x20000078ff767230 */ /* 0x100fe20000004100 */
[----:B------:R-:W-:Y:S01]  /*a5c0*/  F2FP.F16.E5M2.UNPACK_B R152, R152.H1 ;  /* 0x00000098ff98723e */ /* 0x000fe200030004ff */
[----:B------:R-:W-:Y:S01]  /*a5d0*/  HADD2.F32 R121, -RZ, R120.H1_H1 ;  /* 0x30000078ff797230 */ /* 0x000fe20000004100 */
[----:B------:R-:W-:Y:S01]  /*a5e0*/  F2FP.F16.E5M2.UNPACK_B R153, R153.H1 ;  /* 0x00000099ff99723e */ /* 0x000fe200030004ff */
[--C-:B------:R-:W-:Y:S01]  /*a5f0*/  HADD2.F32 R122, -RZ, R124.reuse.H0_H0 ;  /* 0x2000007cff7a7230 */ /* 0x100fe20000004100 */
[----:B------:R-:W-:Y:S01]  /*a600*/  F2FP.F16.E5M2.UNPACK_B R154, R154.H1 ;  /* 0x0000009aff9a723e */ /* 0x000fe200030004ff */
[----:B-1----:R-:W-:Y:S01]  /*a610*/  SYNCS.ARRIVE.TRANS64.RED.A1T0 RZ, [UR5], RZ ;  /* 0x000000ffffff79a7 */ /* 0x002fe20008100405 */
[----:B------:R-:W-:Y:S01]  /*a620*/  HADD2.F32 R125, -RZ, R124.H1_H1 ;  /* 0x3000007cff7d7230 */ /* 0x000fe20000004100 */
[----:B------:R-:W-:Y:S01]  /*a630*/  F2FP.F16.E5M2.UNPACK_B R155, R155.H1 ;  /* 0x0000009bff9b723e */ /* 0x000fe200030004ff */
[--C-:B------:R-:W-:Y:S01]  /*a640*/  HADD2.F32 R126, -RZ, R128.reuse.H0_H0 ;  /* 0x20000080ff7e7230 */ /* 0x100fe20000004100 */
[----:B------:R-:W-:Y:S01]  /*a650*/  F2FP.F16.E5M2.UNPACK_B R156, R156.H1 ;  /* 0x0000009cff9c723e */ /* 0x000fe200030004ff */
[----:B------:R-:W-:Y:S01]  /*a660*/  HADD2.F32 R129, -RZ, R128.H1_H1 ;  /* 0x30000080ff817230 */ /* 0x000fe20000004100 */
[----:B------:R-:W-:Y:S01]  /*a670*/  F2FP.F16.E5M2.UNPACK_B R157, R157.H1 ;  /* 0x0000009dff9d723e */ /* 0x000fe200030004ff */
[C---:B------:R-:W-:Y:S01]  /*a680*/  FMUL R4, R78.reuse, R4 ;  /* 0x000000044e047220 */ /* 0x040fe20000400000 */
[C---:B------:R-:W-:Y:S01]  /*a690*/  FMUL R5, R78.reuse, R5 ;  /* 0x000000054e057220 */ /* 0x040fe20000400000 */
[----:B------:R-:W-:Y:S02]  /*a6a0*/  HADD2.F32 R3, -RZ, R148.H0_H0 ;  /* 0x20000094ff037230 */ /* 0x000fe40000004100 */
        /* <DEDUP_REMOVED lines=11> */
[----:B------:R-:W-:Y:S02]  /*a760*/  HADD2.F32 R130, -RZ, R132.H0_H0 ;  /* 0x20000084ff827230 */ /* 0x000fe40000004100 */
[C---:B------:R-:W-:Y:S01]  /*a770*/  FMUL R6, R78.reuse, R6 ;  /* 0x000000064e067220 */ /* 0x040fe20000400000 */
[----:B------:R-:W-:Y:S02]  /*a780*/  HADD2.F32 R82, -RZ, R148.H1_H1 ;  /* 0x30000094ff527230 */ /* 0x000fe40000004100 */
[C---:B------:R-:W-:Y:S01]  /*a790*/  FMUL R7, R78.reuse, R7 ;  /* 0x000000074e077220 */ /* 0x040fe20000400000 */
[----:B------:R-:W-:Y:S02]  /*a7a0*/  HADD2.F32 R85, -RZ, R149.H0_H0 ;  /* 0x20000095ff557230 */ /* 0x000fe40000004100 */
[C---:B------:R-:W-:Y:S01]  /*a7b0*/  FFMA R6, R81.reuse, R3, R6 ;  /* 0x0000000351067223 */ /* 0x040fe20000000006 */
[----:B------:R-:W-:Y:S02]  /*a7c0*/  HADD2.F32 R133, -RZ, R132.H1_H1 ;  /* 0x30000084ff857230 */ /* 0x000fe40000004100 */
[C---:B------:R-:W-:Y:S01]  /*a7d0*/  FFMA R7, R81.reuse, R82, R7 ;  /* 0x0000005251077223 */ /* 0x040fe20000000007 */
[C---:B------:R-:W-:Y:S01]  /*a7e0*/  FFMA R8, R81.reuse, R83, R8 ;  /* 0x0000005351087223 */ /* 0x040fe20000000008 */
[C---:B------:R-:W-:Y:S01]  /*a7f0*/  FFMA R9, R81.reuse, R84, R9 ;  /* 0x0000005451097223 */ /* 0x040fe20000000009 */
[--C-:B------:R-:W-:Y:S02]  /*a800*/  HADD2.F32 R82, -RZ, R138.reuse.H0_H0 ;  /* 0x2000008aff527230 */ /* 0x100fe40000004100 */
[C---:B------:R-:W-:Y:S01]  /*a810*/  FMUL R10, R78.reuse, R10 ;  /* 0x0000000a4e0a7220 */ /* 0x040fe20000400000 */
[----:B------:R-:W-:Y:S02]  /*a820*/  HADD2.F32 R83, -RZ, R138.H1_H1 ;  /* 0x3000008aff537230 */ /* 0x000fe40000004100 */
[C---:B------:R-:W-:Y:S01]  /*a830*/  FMUL R11, R78.reuse, R11 ;  /* 0x0000000b4e0b7220 */ /* 0x040fe20000400000 */
[----:B------:R-:W-:Y:S02]  /*a840*/  HADD2.F32 R89, -RZ, R150.H0_H0 ;  /* 0x20000096ff597230 */ /* 0x000fe40000004100 */
[C---:B------:R-:W-:Y:S01]  /*a850*/  FFMA R10, R81.reuse, R85, R10 ;  /* 0x00000055510a7223 */ /* 0x040fe2000000000a */
[--C-:B------:R-:W-:Y:S02]  /*a860*/  HADD2.F32 R134, -RZ, R136.reuse.H0_H0 ;  /* 0x20000088ff867230 */ /* 0x100fe40000004100 */
[C---:B------:R-:W-:Y:S01]  /*a870*/  FFMA R11, R81.reuse, R86, R11 ;  /* 0x00000056510b7223 */ /* 0x040fe2000000000b */
[C---:B------:R-:W-:Y:S01]  /*a880*/  FFMA R12, R81.reuse, R87, R12 ;  /* 0x00000057510c7223 */ /* 0x040fe2000000000c */
[----:B------:R-:W-:Y:S01]  /*a890*/  FFMA R13, R81, R88, R13 ;  /* 0x00000058510d7223 */ /* 0x000fe2000000000d */
[----:B------:R-:W-:Y:S01]  /*a8a0*/  F2FP.SATFINITE.E5M2.F32.PACK_AB_MERGE_C R86, R7, R6, RZ ;  /* 0x000000060756723e */ /* 0x000fe200048060ff */
[C---:B------:R-:W-:Y:S01]  /*a8b0*/  FMUL R7, R78.reuse, R24 ;  /* 0x000000184e077220 */ /* 0x040fe20000400000 */
[----:B------:R-:W-:Y:S01]  /*a8c0*/  F2FP.SATFINITE.E5M2.F32.PACK_AB_MERGE_C R138, R11, R10, RZ ;  /* 0x0000000a0b8a723e */ /* 0x000fe200048060ff */
[C---:B------:R-:W-:Y:S01]  /*a8d0*/  FMUL R10, R78.reuse, R25 ;  /* 0x000000194e0a7220 */ /* 0x040fe20000400000 */
[C---:B------:R-:W-:Y:S01]  /*a8e0*/  FMUL R25, R78.reuse, R32 ;  /* 0x000000204e197220 */ /* 0x040fe20000400000 */
[----:B------:R-:W-:Y:S02]  /*a8f0*/  HADD2.F32 R137, -RZ, R136.H1_H1 ;  /* 0x30000088ff897230 */ /* 0x000fe40000004100 */
[C---:B------:R-:W-:Y:S01]  /*a900*/  FMUL R14, R78.reuse, R14 ;  /* 0x0000000e4e0e7220 */ /* 0x040fe20000400000 */
[----:B------:R-:W-:Y:S02]  /*a910*/  HADD2.F32 R90, -RZ, R150.H1_H1 ;  /* 0x30000096ff5a7230 */ /* 0x000fe40000004100 */
[C---:B------:R-:W-:Y:S01]  /*a920*/  FMUL R15, R78.reuse, R15 ;  /* 0x0000000f4e0f7220 */ /* 0x040fe20000400000 */
[--C-:B------:R-:W-:Y:S02]  /*a930*/  HADD2.F32 R93, -RZ, R151.reuse.H0_H0 ;  /* 0x20000097ff5d7230 */ /* 0x100fe40000004100 */
[C---:B------:R-:W-:Y:S01]  /*a940*/  FFMA R14, R81.reuse, R89, R14 ;  /* 0x00000059510e7223 */ /* 0x040fe2000000000e */
[----:B------:R-:W-:Y:S02]  /*a950*/  HADD2.F32 R94, -RZ, R151.H1_H1 ;  /* 0x30000097ff5e7230 */ /* 0x000fe40000004100 */
[C---:B------:R-:W-:Y:S01]  /*a960*/  FFMA R15, R81.reuse, R90, R15 ;  /* 0x0000005a510f7223 */ /* 0x040fe2000000000f */
[C---:B------:R-:W-:Y:S01]  /*a970*/  FFMA R16, R81.reuse, R91, R16 ;  /* 0x0000005b51107223 */ /* 0x040fe20000000010 */
[----:B------:R-:W-:Y:S01]  /*a980*/  FFMA R17, R81, R92, R17 ;  /* 0x0000005c51117223 */ /* 0x000fe20000000011 */
[C---:B------:R-:W-:Y:S01]  /*a990*/  FMUL R18, R78.reuse, R18 ;  /* 0x000000124e127220 */ /* 0x040fe20000400000 */
[C---:B------:R-:W-:Y:S01]  /*a9a0*/  FMUL R19, R78.reuse, R19 ;  /* 0x000000134e137220 */ /* 0x040fe20000400000 */
[--C-:B------:R-:W-:Y:S01]  /*a9b0*/  HADD2.F32 R96, -RZ, R152.reuse.H0_H0 ;  /* 0x20000098ff607230 */ /* 0x100fe20000004100 */
[----:B------:R-:W-:Y:S01]  /*a9c0*/  F2FP.SATFINITE.E5M2.F32.PACK_AB_MERGE_C R14, R15, R14, RZ ;  /* 0x0000000e0f0e723e */ /* 0x000fe200048060ff */
[C---:B------:R-:W-:Y:S01]  /*a9d0*/  FFMA R18, R81.reuse, R93, R18 ;  /* 0x0000005d51127223 */ /* 0x040fe20000000012 */
[C---:B------:R-:W-:Y:S01]  /*a9e0*/  FFMA R19, R81.reuse, R94, R19 ;  /* 0x0000005e51137223 */ /* 0x040fe20000000013 */
[C---:B------:R-:W-:Y:S01]  /*a9f0*/  FFMA R0, R81.reuse, R95, R0 ;  /* 0x0000005f51007223 */ /* 0x040fe20000000000 */
[----:B------:R-:W-:Y:S01]  /*aa00*/  FFMA R2, R81, R97, R2 ;  /* 0x0000006151027223 */ /* 0x000fe20000000002 */
[----:B------:R-:W-:Y:S02]  /*aa10*/  HADD2.F32 R99, -RZ, R152.H1_H1 ;  /* 0x30000098ff637230 */ /* 0x000fe40000004100 */
[C---:B------:R-:W-:Y:S01]  /*aa20*/  FMUL R3, R78.reuse, R22 ;  /* 0x000000164e037220 */ /* 0x040fe20000400000 */
[----:B------:R-:W-:Y:S01]  /*aa30*/  F2FP.SATFINITE.E5M2.F32.PACK_AB_MERGE_C R18, R19, R18, RZ ;  /* 0x000000121312723e */ /* 0x000fe200048060ff */
[C---:B------:R-:W-:Y:S01]  /*aa40*/  FMUL R22, R78.reuse, R29 ;  /* 0x0000001d4e167220 */ /* 0x040fe20000400000 */
[C---:B------:R-:W-:Y:S01]  /*aa50*/  FMUL R29, R78.reuse, R36 ;  /* 0x000000244e1d7220 */ /* 0x040fe20000400000 */
[C---:B------:R-:W-:Y:S01]  /*aa60*/  FFMA R3, R81.reuse, R96, R3 ;  /* 0x0000006051037223 */ /* 0x040fe20000000003 */
[C---:B------:R-:W-:Y:S01]  /*aa70*/  FMUL R6, R78.reuse, R23 ;  /* 0x000000174e067220 */ /* 0x040fe20000400000 */
[--C-:B------:R-:W-:Y:S02]  /*aa80*/  HADD2.F32 R100, -RZ, R153.reuse.H0_H0 ;  /* 0x20000099ff647230 */ /* 0x100fe40000004100 */
[C---:B------:R-:W-:Y:S01]  /*aa90*/  FMUL R11, R78.reuse, R26 ;  /* 0x0000001a4e0b7220 */ /* 0x040fe20000400000 */
[----:B------:R-:W-:Y:S02]  /*aaa0*/  HADD2.F32 R103, -RZ, R153.H1_H1 ;  /* 0x30000099ff677230 */ /* 0x000fe40000004100 */
[C---:B------:R-:W-:Y:S01]  /*aab0*/  FFMA R6, R81.reuse, R99, R6 ;  /* 0x0000006351067223 */ /* 0x040fe20000000006 */
[C---:B------:R-:W-:Y:S01]  /*aac0*/  FFMA R7, R81.reuse, R98, R7 ;  /* 0x0000006251077223 */ /* 0x040fe20000000007 */
[C---:B------:R-:W-:Y:S01]  /*aad0*/  FFMA R10, R81.reuse, R101, R10 ;  /* 0x00000065510a7223 */ /* 0x040fe2000000000a */
[C---:B------:R-:W-:Y:S01]  /*aae0*/  FFMA R11, R81.reuse, R100, R11 ;  /* 0x00000064510b7223 */ /* 0x040fe2000000000b */
[----:B------:R-:W-:Y:S01]  /*aaf0*/  FMUL R26, R78, R33 ;  /* 0x000000214e1a7220 */ /* 0x000fe20000400000 */
[----:B------:R-:W-:Y:S01]  /*ab00*/  F2FP.SATFINITE.E5M2.F32.PACK_AB_MERGE_C R3, R6, R3, RZ ;  /* 0x000000030603723e */ /* 0x000fe200048060ff */
[C---:B------:R-:W-:Y:S01]  /*ab10*/  FMUL R33, R78.reuse, R40 ;  /* 0x000000284e217220 */ /* 0x040fe20000400000 */
        /* <DEDUP_REMOVED lines=8> */
[C---:B------:R-:W-:Y:S01]  /*aba0*/  FMUL R30, R78.reuse, R37 ;  /* 0x000000254e1e7220 */ /* 0x040fe20000400000 */
[C---:B------:R-:W-:Y:S01]  /*abb0*/  FMUL R37, R78.reuse, R44 ;  /* 0x0000002c4e257220 */ /* 0x040fe20000400000 */
[C---:B------:R-:W-:Y:S01]  /*abc0*/  FMUL R24, R78.reuse, R31 ;  /* 0x0000001f4e187220 */ /* 0x040fe20000400000 */
[----:B------:R-:W-:Y:S01]  /*abd0*/  F2FP.F16.E5M2.UNPACK_B R158, R158.H1 ;  /* 0x0000009eff9e723e */ /* 0x000fe200030004ff */
[--C-:B------:R-:W-:Y:S02]  /*abe0*/  HADD2.F32 R108, -RZ, R155.reuse.H0_H0 ;  /* 0x2000009bff6c7230 */ /* 0x100fe40000004100 */
[----:B------:R-:W-:Y:S01]  /*abf0*/  FMUL R27, R78, R34 ;  /* 0x000000224e1b7220 */ /* 0x000fe20000400000 */
[----:B------:R-:W-:Y:S02]  /*ac00*/  HADD2.F32 R111, -RZ, R155.H1_H1 ;  /* 0x3000009bff6f7230 */ /* 0x000fe40000004100 */
[C---:B------:R-:W-:Y:S01]  /*ac10*/  FFMA R24, R81.reuse, R107, R24 ;  /* 0x0000006b51187223 */ /* 0x040fe20000000018 */
[----:B------:R-:W-:Y:S01]  /*ac20*/  F2FP.F16.E5M2.UNPACK_B R159, R159.H1 ;  /* 0x0000009fff9f723e */ /* 0x000fe200030004ff */
[C---:B------:R-:W-:Y:S01]  /*ac30*/  FFMA R25, R81.reuse, R106, R25 ;  /* 0x0000006a51197223 */ /* 0x040fe20000000019 */
[C---:B------:R-:W-:Y:S01]  /*ac40*/  FFMA R26, R81.reuse, R109, R26 ;  /* 0x0000006d511a7223 */ /* 0x040fe2000000001a */
[----:B------:R-:W-:Y:S01]  /*ac50*/  F2FP.F16.E5M2.UNPACK_B R160, R160.H1 ;  /* 0x000000a0ffa0723e */ /* 0x000fe200030004ff */
[C---:B------:R-:W-:Y:S01]  /*ac60*/  FFMA R27, R81.reuse, R108, R27 ;  /* 0x0000006c511b7223 */ /* 0x040fe2000000001b */
[----:B------:R-:W-:Y:S01]  /*ac70*/  F2FP.SATFINITE.E5M2.F32.PACK_AB_MERGE_C R6, R24, R23, RZ ;  /* 0x000000171806723e */ /* 0x000fe200048060ff */
[C---:B------:R-:W-:Y:S01]  /*ac80*/  FMUL R34, R78.reuse, R41 ;  /* 0x000000294e227220 */ /* 0x040fe20000400000 */
[C---:B------:R-:W-:Y:S01]  /*ac90*/  FMUL R41, R78.reuse, R48 ;  /* 0x000000304e297220 */ /* 0x040fe20000400000 */
[----:B------:R-:W-:Y:S01]  /*aca0*/  FMUL R28, R78, R35 ;  /* 0x000000234e1c7220 */ /* 0x000fe20000400000 */
[----:B------:R-:W-:Y:S01]  /*acb0*/  F2FP.F16.E5M2.UNPACK_B R161, R161.H1 ;  /* 0x000000a1ffa1723e */ /* 0x000fe200030004ff */
[--C-:B------:R-:W-:Y:S01]  /*acc0*/  HADD2.F32 R112, -RZ, R156.reuse.H0_H0 ;  /* 0x2000009cff707230 */ /* 0x100fe20000004100 */
[----:B------:R-:W-:Y:S01]  /*acd0*/  F2FP.SATFINITE.E5M2.F32.PACK_AB_MERGE_C R6, R22, R21, R6 ;  /* 0x000000151606723e */ /* 0x000fe20004806006 */
[C---:B------:R-:W-:Y:S01]  /*ace0*/  FFMA R28, R81.reuse, R111, R28 ;  /* 0x0000006f511c7223 */ /* 0x040fe2000000001c */
[C---:B------:R-:W-:Y:S01]  /*acf0*/  FFMA R29, R81.reuse, R110, R29 ;  /* 0x0000006e511d7223 */ /* 0x040fe2000000001d */
[C---:B------:R-:W-:Y:S01]  /*ad00*/  FFMA R30, R81.reuse, R113, R30 ;  /* 0x00000071511e7223 */ /* 0x040fe2000000001e */
[----:B------:R-:W-:Y:S02]  /*ad10*/  HADD2.F32 R115, -RZ, R156.H1_H1 ;  /* 0x3000009cff737230 */ /* 0x000fe40000004100 */
[C---:B------:R-:W-:Y:S01]  /*ad20*/  FMUL R31, R78.reuse, R38 ;  /* 0x000000264e1f7220 */ /* 0x040fe20000400000 */
[----:B------:R-:W-:Y:S01]  /*ad30*/  F2FP.F16.E5M2.UNPACK_B R162, R162.H1 ;  /* 0x000000a2ffa2723e */ /* 0x000fe200030004ff */
[C---:B------:R-:W-:Y:S01]  /*ad40*/  FMUL R38, R78.reuse, R45 ;  /* 0x0000002d4e267220 */ /* 0x040fe20000400000 */
[C---:B------:R-:W-:Y:S01]  /*ad50*/  FMUL R45, R78.reuse, R52 ;  /* 0x000000344e2d7220 */ /* 0x040fe20000400000 */
[----:B------:R-:W-:Y:S01]  /*ad60*/  F2FP.F16.E5M2.UNPACK_B R163, R163.H1 ;  /* 0x000000a3ffa3723e */ /* 0x000fe200030004ff */
[----:B------:R-:W-:Y:S01]  /*ad70*/  FFMA R31, R81, R112, R31 ;  /* 0x00000070511f7223 */ /* 0x000fe2000000001f */
[----:B------:R-:W-:Y:S01]  /*ad80*/  FMUL R52, R78, R59 ;  /* 0x0000003b4e347220 */ /* 0x000fe20000400000 */
[----:B------:R-:W-:Y:S01]  /*ad90*/  IADD3 R76, PT, PT, R76, 0x1, RZ ;  /* 0x000000014c4c7810 */ /* 0x000fe20007ffe0ff */
[C---:B------:R-:W-:Y:S01]  /*ada0*/  FMUL R59, R78.reuse, R66 ;  /* 0x000000424e3b7220 */ /* 0x040fe20000400000 */
[----:B------:R-:W-:Y:S01]  /*adb0*/  F2FP.SATFINITE.E5M2.F32.PACK_AB_MERGE_C R66, R13, R12, R14 ;  /* 0x0000000c0d42723e */ /* 0x000fe2000480600e */
[C---:B------:R-:W-:Y:S01]  /*adc0*/  FMUL R32, R78.reuse, R39 ;  /* 0x000000274e207220 */ /* 0x040fe20000400000 */
[--C-:B------:R-:W-:Y:S02]  /*add0*/  HADD2.F32 R116, -RZ, R157.reuse.H0_H0 ;  /* 0x2000009dff747230 */ /* 0x100fe40000004100 */
[C---:B------:R-:W-:Y:S01]  /*ade0*/  FMUL R35, R78.reuse, R42 ;  /* 0x0000002a4e237220 */ /* 0x040fe20000400000 */
[----:B------:R-:W-:Y:S02]  /*adf0*/  HADD2.F32 R119, -RZ, R157.H1_H1 ;  /* 0x3000009dff777230 */ /* 0x000fe40000004100 */
[C---:B------:R-:W-:Y:S01]  /*ae00*/  FFMA R32, R81.reuse, R115, R32 ;  /* 0x0000007351207223 */ /* 0x040fe20000000020 */
[----:B------:R-:W-:Y:S01]  /*ae10*/  FMUL R36, R78, R43 ;  /* 0x0000002b4e247220 */ /* 0x000fe20000400000 */
[C---:B------:R-:W-:Y:S01]  /*ae20*/  FFMA R33, R81.reuse, R114, R33 ;  /* 0x0000007251217223 */ /* 0x040fe20000000021 */
[C---:B------:R-:W-:Y:S01]  /*ae30*/  FFMA R34, R81.reuse, R117, R34 ;  /* 0x0000007551227223 */ /* 0x040fe20000000022 */
[--C-:B------:R-:W-:Y:S01]  /*ae40*/  HADD2.F32 R120, -RZ, R158.reuse.H0_H0 ;  /* 0x2000009eff787230 */ /* 0x100fe20000004100 */
[----:B------:R-:W-:Y:S01]  /*ae50*/  F2FP.SATFINITE.E5M2.F32.PACK_AB_MERGE_C R32, R32, R31, RZ ;  /* 0x0000001f2020723e */ /* 0x000fe200048060ff */
[C---:B------:R-:W-:Y:S01]  /*ae60*/  FFMA R35, R81.reuse, R116, R35 ;  /* 0x0000007451237223 */ /* 0x040fe20000000023 */
[----:B------:R-:W-:Y:S02]  /*ae70*/  HADD2.F32 R123, -RZ, R158.H1_H1 ;  /* 0x3000009eff7b7230 */ /* 0x000fe40000004100 */
[----:B------:R-:W-:Y:S01]  /*ae80*/  FMUL R39, R78, R46 ;  /* 0x0000002e4e277220 */ /* 0x000fe20000400000 */
[----:B------:R-:W-:Y:S01]  /*ae90*/  F2FP.SATFINITE.E5M2.F32.PACK_AB_MERGE_C R32, R30, R29, R32 ;  /* 0x0000001d1e20723e */ /* 0x000fe20004806020 */
[C---:B------:R-:W-:Y:S01]  /*aea0*/  FFMA R36, R81.reuse, R119, R36 ;  /* 0x0000007751247223 */ /* 0x040fe20000000024 */
[C---:B------:R-:W-:Y:S01]  /*aeb0*/  FMUL R40, R78.reuse, R47 ;  /* 0x0000002f4e287220 */ /* 0x040fe20000400000 */
[C---:B------:R-:W-:Y:S01]  /*aec0*/  FFMA R37, R81.reuse, R118, R37 ;  /* 0x0000007651257223 */ /* 0x040fe20000000025 */
[C---:B------:R-:W-:Y:S01]  /*aed0*/  FFMA R38, R81.reuse, R121, R38 ;  /* 0x0000007951267223 */ /* 0x040fe20000000026 */
[C---:B------:R-:W-:Y:S01]  /*aee0*/  FMUL R42, R78.reuse, R49 ;  /* 0x000000314e2a7220 */ /* 0x040fe20000400000 */
        /* <DEDUP_REMOVED lines=8> */
[C---:B------:R-:W-:Y:S01]  /*af70*/  FMUL R57, R78.reuse, R64 ;  /* 0x000000404e397220 */ /* 0x040fe20000400000 */
[----:B------:R-:W-:Y:S01]  /*af80*/  FFMA R42, R81, R125, R42 ;  /* 0x0000007d512a7223 */ /* 0x000fe2000000002a */
[C---:B------:R-:W-:Y:S01]  /*af90*/  FMUL R46, R78.reuse, R53 ;  /* 0x000000354e2e7220 */ /* 0x040fe20000400000 */
[--C-:B------:R-:W-:Y:S01]  /*afa0*/  HADD2.F32 R128, -RZ, R160.reuse.H0_H0 ;  /* 0x200000a0ff807230 */ /* 0x100fe20000004100 */
[----:B------:R-:W-:Y:S01]  /*afb0*/  F2FP.SATFINITE.E5M2.F32.PACK_AB_MERGE_C R64, R5, R4, R86 ;  /* 0x000000040540723e */ /* 0x000fe20004806056 */
[C---:B------:R-:W-:Y:S01]  /*afc0*/  FMUL R51, R78.reuse, R58 ;  /* 0x0000003a4e337220 */ /* 0x040fe20000400000 */
[C---:B------:R-:W-:Y:S01]  /*afd0*/  FMUL R53, R78.reuse, R60 ;  /* 0x0000003c4e357220 */ /* 0x040fe20000400000 */
[C---:B------:R-:W-:Y:S01]  /*afe0*/  FFMA R43, R81.reuse, R124, R43 ;  /* 0x0000007c512b7223 */ /* 0x040fe2000000002b */
[----:B------:R-:W-:Y:S02]  /*aff0*/  HADD2.F32 R131, -RZ, R160.H1_H1 ;  /* 0x300000a0ff837230 */ /* 0x000fe40000004100 */
[C---:B------:R-:W-:Y:S01]  /*b000*/  FMUL R47, R78.reuse, R54 ;  /* 0x000000364e2f7220 */ /* 0x040fe20000400000 */
[C---:B------:R-:W-:Y:S01]  /*b010*/  FMUL R58, R78.reuse, R65 ;  /* 0x000000414e3a7220 */ /* 0x040fe20000400000 */
[----:B------:R-:W-:Y:S01]  /*b020*/  FMUL R60, R78, R67 ;  /* 0x000000434e3c7220 */ /* 0x000fe20000400000 */
[----:B------:R-:W-:Y:S01]  /*b030*/  F2FP.SATFINITE.E5M2.F32.PACK_AB_MERGE_C R5, R20, R11, RZ ;  /* 0x0000000b1405723e */ /* 0x000fe200048060ff */
[----:B------:R-:W-:Y:S01]  /*b040*/  FFMA R44, R81, R127, R44 ;  /* 0x0000007f512c7223 */ /* 0x000fe2000000002c */
[C---:B------:R-:W-:Y:S01]  /*b050*/  FMUL R48, R78.reuse, R55 ;  /* 0x000000374e307220 */ /* 0x040fe20000400000 */
[----:B------:R-:W-:Y:S01]  /*b060*/  F2FP.SATFINITE.E5M2.F32.PACK_AB_MERGE_C R65, R9, R8, R138 ;  /* 0x000000080941723e */ /* 0x000fe2000480608a */
[----:B------:R-:W-:Y:S01]  /*b070*/  FFMA R45, R81, R126, R45 ;  /* 0x0000007e512d7223 */ /* 0x000fe2000000002d */
[----:B------:R-:W-:Y:S01]  /*b080*/  F2FP.SATFINITE.E5M2.F32.PACK_AB_MERGE_C R67, R17, R16, R18 ;  /* 0x000000101143723e */ /* 0x000fe20004806012 */
[----:B------:R-:W-:Y:S01]  /*b090*/  FMUL R49, R78, R56 ;  /* 0x000000384e317220 */ /* 0x000fe20000400000 */
[C---:B------:R-:W-:Y:S01]  /*b0a0*/  FFMA R46, R81.reuse, R129, R46 ;  /* 0x00000081512e7223 */ /* 0x040fe2000000002e */
[--C-:B------:R-:W-:Y:S02]  /*b0b0*/  HADD2.F32 R132, -RZ, R161.reuse.H0_H0 ;  /* 0x200000a1ff847230 */ /* 0x100fe40000004100 */
[C---:B------:R-:W-:Y:S01]  /*b0c0*/  FFMA R47, R81.reuse, R128, R47 ;  /* 0x00000080512f7223 */ /* 0x040fe2000000002f */
[----:B------:R1:W-:Y:S01]  /*b0d0*/  STS.128 [R172+UR49+0xa200], R64 ;  /* 0x00a20040ac007988 */ /* 0x0003e20008000c31 */
[----:B------:R-:W-:Y:S01]  /*b0e0*/  HADD2.F32 R135, -RZ, R161.H1_H1 ;  /* 0x300000a1ff877230 */ /* 0x000fe20000004100 */
[----:B------:R-:W-:Y:S01]  /*b0f0*/  F2FP.SATFINITE.E5M2.F32.PACK_AB_MERGE_C R5, R10, R7, R5 ;  /* 0x000000070a05723e */ /* 0x000fe20004806005 */
[C---:B------:R-:W-:Y:S01]  /*b100*/  FFMA R48, R81.reuse, R131, R48 ;  /* 0x0000008351307223 */ /* 0x040fe20000000030 */
[----:B------:R-:W-:Y:S01]  /*b110*/  F2FP.SATFINITE.E5M2.F32.PACK_AB_MERGE_C R7, R28, R27, RZ ;  /* 0x0000001b1c07723e */ /* 0x000fe200048060ff */
        /* <DEDUP_REMOVED lines=8> */
[----:B------:R-:W-:Y:S01]  /*b1a0*/  FMUL R56, R78, R63 ;  /* 0x0000003f4e387220 */ /* 0x000fe20000400000 */
[----:B------:R-:W-:Y:S01]  /*b1b0*/  F2FP.SATFINITE.E5M2.F32.PACK_AB_MERGE_C R4, R2, R0, R3 ;  /* 0x000000000204723e */ /* 0x000fe20004806003 */
[C---:B------:R-:W-:Y:S01]  /*b1c0*/  FFMA R53, R81.reuse, R134, R53 ;  /* 0x0000008651357223 */ /* 0x040fe20000000035 */
[----:B------:R-:W-:Y:S01]  /*b1d0*/  F2FP.SATFINITE.E5M2.F32.PACK_AB_MERGE_C R7, R26, R25, R7 ;  /* 0x000000191a07723e */ /* 0x000fe20004806007 */
[C---:B------:R-:W-:Y:S01]  /*b1e0*/  FFMA R54, R81.reuse, R137, R54 ;  /* 0x0000008951367223 */ /* 0x040fe20000000036 */
[--C-:B------:R-:W-:Y:S02]  /*b1f0*/  HADD2.F32 R84, -RZ, R163.reuse.H0_H0 ;  /* 0x200000a3ff547230 */ /* 0x100fe40000004100 */
[C---:B------:R-:W-:Y:S01]  /*b200*/  FFMA R55, R81.reuse, R136, R55 ;  /* 0x0000008851377223 */ /* 0x040fe20000000037 */
[----:B------:R-:W-:Y:S01]  /*b210*/  HADD2.F32 R85, -RZ, R163.H1_H1 ;  /* 0x300000a3ff557230 */ /* 0x000fe20000004100 */
[----:B------:R1:W-:Y:S01]  /*b220*/  STS.128 [R192+0xa010], R4 ;  /* 0x00a01004c0007388 */ /* 0x0003e20000000c00 */
[----:B------:R-:W-:Y:S01]  /*b230*/  F2FP.SATFINITE.E5M2.F32.PACK_AB_MERGE_C R35, R36, R35, RZ ;  /* 0x000000232423723e */ /* 0x000fe200048060ff */
[C---:B------:R-:W-:Y:S01]  /*b240*/  FFMA R56, R81.reuse, R139, R56 ;  /* 0x0000008b51387223 */ /* 0x040fe20000000038 */
[----:B------:R-:W-:Y:S01]  /*b250*/  F2FP.SATFINITE.E5M2.F32.PACK_AB_MERGE_C R39, R40, R39, RZ ;  /* 0x000000272827723e */ /* 0x000fe200048060ff */
[C---:B------:R-:W-:Y:S01]  /*b260*/  FFMA R57, R81.reuse, R82, R57 ;  /* 0x0000005251397223 */ /* 0x040fe20000000039 */
[----:B------:R-:W-:Y:S01]  /*b270*/  F2FP.SATFINITE.E5M2.F32.PACK_AB_MERGE_C R43, R44, R43, RZ ;  /* 0x0000002b2c2b723e */ /* 0x000fe200048060ff */
[C---:B------:R-:W-:Y:S01]  /*b280*/  FFMA R58, R81.reuse, R83, R58 ;  /* 0x00000053513a7223 */ /* 0x040fe2000000003a */
[C---:B------:R-:W-:Y:S01]  /*b290*/  FFMA R59, R81.reuse, R84, R59 ;  /* 0x00000054513b7223 */ /* 0x040fe2000000003b */
[----:B------:R-:W-:Y:S01]  /*b2a0*/  F2FP.SATFINITE.E5M2.F32.PACK_AB_MERGE_C R33, R34, R33, R35 ;  /* 0x000000212221723e */ /* 0x000fe20004806023 */
        /* <DEDUP_REMOVED lines=11> */
[----:B------:R-:W-:Y:S05]  /*b360*/  F2FP.SATFINITE.E5M2.F32.PACK_AB_MERGE_C R51, R58, R57, R59 ;  /* 0x000000393a33723e */ /* 0x000fea000480603b */
        /* <DEDUP_REMOVED lines=18> */
.L_x_135:
[----:B------:R-:W-:Y:S05]  /*b490*/  BSYNC.RECONVERGENT B0 ;  /* 0x0000000000007941 */ /* 0x000fea0003800200 */
.L_x_134:
[----:B------:R-:W-:Y:S01]  /*b4a0*/  BAR.SYNC.DEFER_BLOCKING 0x1, 0x80 ;  /* 0x0042000000007b1d */ /* 0x000fe20000010000 */
[----:B------:R-:W-:Y:S01]  /*b4b0*/  ISETP.NE.AND P2, PT, R190, RZ, PT ;  /* 0x000000ffbe00720c */ /* 0x000fe20003f45270 */
[----:B------:R-:W-:Y:S01]  /*b4c0*/  IMAD.IADD R20, R75, 0x1, R147 ;  /* 0x000000014b147824 */ /* 0x000fe200078e0293 */
[----:B------:R-:W-:Y:S01]  /*b4d0*/  ISETP.NE.AND P0, PT, R191, 0x2, PT ;  /* 0x00000002bf00780c */ /* 0x000fe20003f05270 */
[----:B------:R-:W-:Y:S01]  /*b4e0*/  IMAD.IADD R21, R77, 0x1, R170 ;  /* 0x000000014d157824 */ /* 0x000fe200078e02aa */
[----:B------:R-:W-:Y:S02]  /*b4f0*/  ISETP.NE.AND P1, PT, R76, 0x2, PT ;  /* 0x000000024c00780c */ /* 0x000fe40003f25270 */
[----:B------:R-:W-:Y:S02]  /*b500*/  SEL R3, RZ, 0x1, P0 ;  /* 0x00000001ff037807 */ /* 0x000fe40000000000 */
[----:B------:R-:W-:Y:S02]  /*b510*/  SEL R0, RZ, 0x1, P1 ;  /* 0x00000001ff007807 */ /* 0x000fe40000800000 */
[----:B------:R-:W-:Y:S02]  /*b520*/  LOP3.LUT R182, R182, R3, RZ, 0x3c, !PT ;  /* 0x00000003b6b67212 */ /* 0x000fe400078e3cff */
[----:B------:R-:W-:Y:S02]  /*b530*/  LOP3.LUT R183, R183, R0, RZ, 0x3c, !PT ;  /* 0x00000000b7b77212 */ /* 0x000fe400078e3cff */
[----:B------:R-:W-:Y:S02]  /*b540*/  @P2 R2UR UR36, R179 ;  /* 0x00000000b32422ca */ /* 0x000fe400000e0000 */
[----:B------:R-:W-:Y:S02]  /*b550*/  SEL R191, R191, RZ, P0 ;  /* 0x000000ffbfbf7207 */ /* 0x000fe40000000000 */
[----:B------:R-:W-:Y:S01]  /*b560*/  SEL R76, R76, RZ, P1 ;  /* 0x000000ff4c4c7207 */ /* 0x000fe20000800000 */
[----:B------:R-:W-:Y:S10]  /*b570*/  @P2 BRA `(.L_x_136) ;  /* 0xffffff9800d82947 */ /* 0x000ff4000383ffff */
[----:B------:R-:W-:Y:S05]  /*b580*/  EXIT ;  /* 0x000000000000794d */ /* 0x000fea0003800000 */
.L_x_20:
[----:B--2---:R2:W1:Y:S02]  /*b590*/  SYNCS.PHASECHK.TRANS64.TRYWAIT P0, [R3+URZ+0x180], R2 ;  /* 0x00018002030075a7 */ /* 0x00446400080011ff */
[----:B-1----:R-:W-:Y:S05]  /*b5a0*/  @!P0 NANOSLEEP.SYNCS 0x989680 ;  /* 0x009896800000895d */ /* 0x002fea0003900000 */
[----:B------:R-:W1:Y:S02]  /*b5b0*/  @!P0 SYNCS.PHASECHK.TRANS64 P0, [R3+URZ+0x180], R2 ;  /* 0x00018002030085a7 */ /* 0x000e6400080010ff */
[----:B-1----:R-:W-:Y:S05]  /*b5c0*/  @!P0 BRA `(.L_x_20) ;  /* 0xfffffffc00f08947 */ /* 0x002fea000383ffff */
[----:B------:R-:W-:Y:S05]  /*b5d0*/  BRA `(.L_x_137) ;  /* 0xffffff60004c7947 */ /* 0x000fea000383ffff */
.L_x_23:
[----:B-1----:R-:W-:-:S07]  /*b5e0*/  MOV R2, UR33 ;  /* 0x0000002100027c02 */ /* 0x002fce0008000f00 */
.L_x_138:
[----:B-1----:R1:W2:Y:S02]  /*b5f0*/  SYNCS.PHASECHK.TRANS64.TRYWAIT P0, [R2+URZ+0x70], R5 ;  /* 0x00007005020075a7 */ /* 0x0022a400080011ff */
[----:B--2---:R-:W-:Y:S05]  /*b600*/  @!P0 NANOSLEEP.SYNCS 0x989680 ;  /* 0x009896800000895d */ /* 0x004fea0003900000 */
[----:B------:R-:W2:Y:S02]  /*b610*/  @!P0 SYNCS.PHASECHK.TRANS64 P0, [R2+URZ+0x70], R5 ;  /* 0x00007005020085a7 */ /* 0x000ea400080010ff */
[----:B--2---:R-:W-:Y:S05]  /*b620*/  @!P0 BRA `(.L_x_138) ;  /* 0xfffffffc00f08947 */ /* 0x004fea000383ffff */
[----:B------:R-:W-:Y:S05]  /*b630*/  BRA `(.L_x_22) ;  /* 0xffffff60009c7947 */ /* 0x000fea000383ffff */
.L_x_29:
[----:B-1----:R-:W-:-:S07]  /*b640*/  MOV R2, UR17 ;  /* 0x0000001100027c02 */ /* 0x002fce0008000f00 */
.L_x_139:
[----:B-1----:R1:W2:Y:S02]  /*b650*/  SYNCS.PHASECHK.TRANS64.TRYWAIT P0, [R2+URZ+0x70], R5 ;  /* 0x00007005020075a7 */ /* 0x0022a400080011ff */
[----:B--2---:R-:W-:Y:S05]  /*b660*/  @!P0 NANOSLEEP.SYNCS 0x989680 ;  /* 0x009896800000895d */ /* 0x004fea0003900000 */
[----:B------:R-:W2:Y:S02]  /*b670*/  @!P0 SYNCS.PHASECHK.TRANS64 P0, [R2+URZ+0x70], R5 ;  /* 0x00007005020085a7 */ /* 0x000ea400080010ff */
[----:B--2---:R-:W-:Y:S05]  /*b680*/  @!P0 BRA `(.L_x_139) ;  /* 0xfffffffc00f08947 */ /* 0x004fea000383ffff */
[----:B------:R-:W-:Y:S05]  /*b690*/  BRA `(.L_x_28) ;  /* 0xffffff6400447947 */ /* 0x000fea000383ffff */
.L_x_33:
[----:B-1----:R1:W2:Y:S02]  /*b6a0*/  SYNCS.PHASECHK.TRANS64.TRYWAIT P0, [R2+URZ+0x130], R3 ;  /* 0x00013003020075a7 */ /* 0x0022a400080011ff */
[----:B--2---:R-:W-:Y:S05]  /*b6b0*/  @!P0 NANOSLEEP.SYNCS 0x989680 ;  /* 0x009896800000895d */ /* 0x004fea0003900000 */
[----:B------:R-:W2:Y:S02]  /*b6c0*/  @!P0 SYNCS.PHASECHK.TRANS64 P0, [R2+URZ+0x130], R3 ;  /* 0x00013003020085a7 */ /* 0x000ea400080010ff */
[----:B--2---:R-:W-:Y:S05]  /*b6d0*/  @!P0 BRA `(.L_x_33) ;  /* 0xfffffffc00f08947 */ /* 0x004fea000383ffff */
[----:B------:R-:W-:Y:S05]  /*b6e0*/  BRA `(.L_x_140) ;  /* 0xffffff6400d47947 */ /* 0x000fea000383ffff */
.L_x_37:
[----:B----4-:R-:W-:-:S07]  /*b6f0*/  MOV R0, UR5 ;  /* 0x0000000500007c02 */ /* 0x010fce0008000f00 */
.L_x_141:
[----:B-1----:R1:W2:Y:S02]  /*b700*/  SYNCS.PHASECHK.TRANS64.TRYWAIT P0, [R0+URZ], R3 ;  /* 0x00000003000075a7 */ /* 0x0022a400080011ff */
[----:B--2---:R-:W-:Y:S05]  /*b710*/  @!P0 NANOSLEEP.SYNCS 0x989680 ;  /* 0x009896800000895d */ /* 0x004fea0003900000 */
[----:B------:R-:W2:Y:S02]  /*b720*/  @!P0 SYNCS.PHASECHK.TRANS64 P0, [R0+URZ], R3 ;  /* 0x00000003000085a7 */ /* 0x000ea400080010ff */
[----:B--2---:R-:W-:Y:S05]  /*b730*/  @!P0 BRA `(.L_x_141) ;  /* 0xfffffffc00f08947 */ /* 0x004fea000383ffff */
[----:B------:R-:W-:Y:S05]  /*b740*/  BRA `(.L_x_142) ;  /* 0xffffff6c00447947 */ /* 0x000fea000383ffff */
.L_x_38:
[----:B----4-:R-:W-:-:S07]  /*b750*/  MOV R0, UR5 ;  /* 0x0000000500007c02 */ /* 0x010fce0008000f00 */
.L_x_143:
[----:B-1----:R1:W2:Y:S02]  /*b760*/  SYNCS.PHASECHK.TRANS64.TRYWAIT P0, [R0+URZ], R3 ;  /* 0x00000003000075a7 */ /* 0x0022a400080011ff */
[----:B--2---:R-:W-:Y:S05]  /*b770*/  @!P0 NANOSLEEP.SYNCS 0x989680 ;  /* 0x009896800000895d */ /* 0x004fea0003900000 */
[----:B------:R-:W2:Y:S02]  /*b780*/  @!P0 SYNCS.PHASECHK.TRANS64 P0, [R0+URZ], R3 ;  /* 0x00000003000085a7 */ /* 0x000ea400080010ff */
[----:B--2---:R-:W-:Y:S05]  /*b790*/  @!P0 BRA `(.L_x_143) ;  /* 0xfffffffc00f08947 */ /* 0x004fea000383ffff */
[----:B------:R-:W-:Y:S05]  /*b7a0*/  BRA `(.L_x_144) ;  /* 0xffffff6c00507947 */ /* 0x000fea000383ffff */
.L_x_39:
[----:B----4-:R-:W-:-:S07]  /*b7b0*/  MOV R0, UR5 ;  /* 0x0000000500007c02 */ /* 0x010fce0008000f00 */
.L_x_145:
[----:B-1----:R1:W2:Y:S02]  /*b7c0*/  SYNCS.PHASECHK.TRANS64.TRYWAIT P0, [R0+URZ], R3 ;  /* 0x00000003000075a7 */ /* 0x0022a400080011ff */
[----:B--2---:R-:W-:Y:S05]  /*b7d0*/  @!P0 NANOSLEEP.SYNCS 0x989680 ;  /* 0x009896800000895d */ /* 0x004fea0003900000 */
[----:B------:R-:W2:Y:S02]  /*b7e0*/  @!P0 SYNCS.PHASECHK.TRANS64 P0, [R0+URZ], R3 ;  /* 0x00000003000085a7 */ /* 0x000ea400080010ff */
[----:B--2---:R-:W-:Y:S05]  /*b7f0*/  @!P0 BRA `(.L_x_145) ;  /* 0xfffffffc00f08947 */ /* 0x004fea000383ffff */
[----:B------:R-:W-:Y:S05]  /*b800*/  BRA `(.L_x_146) ;  /* 0xffffff6c005c7947 */ /* 0x000fea000383ffff */
.L_x_40:
[----:B----4-:R-:W-:-:S07]  /*b810*/  MOV R0, UR5 ;  /* 0x0000000500007c02 */ /* 0x010fce0008000f00 */
.L_x_147:
[----:B-1----:R1:W2:Y:S02]  /*b820*/  SYNCS.PHASECHK.TRANS64.TRYWAIT P0, [R0+URZ], R3 ;  /* 0x00000003000075a7 */ /* 0x0022a400080011ff */
[----:B--2---:R-:W-:Y:S05]  /*b830*/  @!P0 NANOSLEEP.SYNCS 0x989680 ;  /* 0x009896800000895d */ /* 0x004fea0003900000 */
[----:B------:R-:W2:Y:S02]  /*b840*/  @!P0 SYNCS.PHASECHK.TRANS64 P0, [R0+URZ], R3 ;  /* 0x00000003000085a7 */ /* 0x000ea400080010ff */
[----:B--2---:R-:W-:Y:S05]  /*b850*/  @!P0 BRA `(.L_x_147) ;  /* 0xfffffffc00f08947 */ /* 0x004fea000383ffff */
[----:B------:R-:W-:Y:S05]  /*b860*/  BRA `(.L_x_148) ;  /* 0xffffff6c00687947 */ /* 0x000fea000383ffff */
.L_x_41:
[----:B----4-:R-:W-:-:S07]  /*b870*/  MOV R0, UR5 ;  /* 0x0000000500007c02 */ /* 0x010fce0008000f00 */
.L_x_149:
[----:B-1----:R1:W2:Y:S02]  /*b880*/  SYNCS.PHASECHK.TRANS64.TRYWAIT P0, [R0+URZ], R3 ;  /* 0x00000003000075a7 */ /* 0x0022a400080011ff */
[----:B--2---:R-:W-:Y:S05]  /*b890*/  @!P0 NANOSLEEP.SYNCS 0x989680 ;  /* 0x009896800000895d */ /* 0x004fea0003900000 */
[----:B------:R-:W2:Y:S02]  /*b8a0*/  @!P0 SYNCS.PHASECHK.TRANS64 P0, [R0+URZ], R3 ;  /* 0x00000003000085a7 */ /* 0x000ea400080010ff */
[----:B--2---:R-:W-:Y:S05]  /*b8b0*/  @!P0 BRA `(.L_x_149) ;  /* 0xfffffffc00f08947 */ /* 0x004fea000383ffff */
[----:B------:R-:W-:Y:S05]  /*b8c0*/  BRA `(.L_x_150) ;  /* 0xffffff6c00747947 */ /* 0x000fea000383ffff */
.L_x_42:
[----:B----4-:R-:W-:-:S07]  /*b8d0*/  MOV R0, UR5 ;  /* 0x0000000500007c02 */ /* 0x010fce0008000f00 */
.L_x_151:
[----:B-1----:R1:W2:Y:S02]  /*b8e0*/  SYNCS.PHASECHK.TRANS64.TRYWAIT P0, [R0+URZ], R3 ;  /* 0x00000003000075a7 */ /* 0x0022a400080011ff */
[----:B--2---:R-:W-:Y:S05]  /*b8f0*/  @!P0 NANOSLEEP.SYNCS 0x989680 ;  /* 0x009896800000895d */ /* 0x004fea0003900000 */
[----:B------:R-:W2:Y:S02]  /*b900*/  @!P0 SYNCS.PHASECHK.TRANS64 P0, [R0+URZ], R3 ;  /* 0x00000003000085a7 */ /* 0x000ea400080010ff */
[----:B--2---:R-:W-:Y:S05]  /*b910*/  @!P0 BRA `(.L_x_151) ;  /* 0xfffffffc00f08947 */ /* 0x004fea000383ffff */
[----:B------:R-:W-:Y:S05]  /*b920*/  BRA `(.L_x_152) ;  /* 0xffffff6c00807947 */ /* 0x000fea000383ffff */
.L_x_43:
[----:B----4-:R-:W-:-:S07]  /*b930*/  MOV R0, UR5 ;  /* 0x0000000500007c02 */ /* 0x010fce0008000f00 */
.L_x_153:
[----:B-1----:R1:W2:Y:S02]  /*b940*/  SYNCS.PHASECHK.TRANS64.TRYWAIT P0, [R0+URZ], R3 ;  /* 0x00000003000075a7 */ /* 0x0022a400080011ff */
[----:B--2---:R-:W-:Y:S05]  /*b950*/  @!P0 NANOSLEEP.SYNCS 0x989680 ;  /* 0x009896800000895d */ /* 0x004fea0003900000 */
[----:B------:R-:W2:Y:S02]  /*b960*/  @!P0 SYNCS.PHASECHK.TRANS64 P0, [R0+URZ], R3 ;  /* 0x00000003000085a7 */ /* 0x000ea400080010ff */
[----:B--2---:R-:W-:Y:S05]  /*b970*/  @!P0 BRA `(.L_x_153) ;  /* 0xfffffffc00f08947 */ /* 0x004fea000383ffff */
[----:B------:R-:W-:Y:S05]  /*b980*/  BRA `(.L_x_154) ;  /* 0xffffff6c008c7947 */ /* 0x000fea000383ffff */
.L_x_44:
[----:B----4-:R-:W-:-:S07]  /*b990*/  MOV R0, UR5 ;  /* 0x0000000500007c02 */ /* 0x010fce0008000f00 */
.L_x_155:
[----:B-1----:R1:W2:Y:S02]  /*b9a0*/  SYNCS.PHASECHK.TRANS64.TRYWAIT P0, [R0+URZ], R3 ;  /* 0x00000003000075a7 */ /* 0x0022a400080011ff */
[----:B--2---:R-:W-:Y:S05]  /*b9b0*/  @!P0 NANOSLEEP.SYNCS 0x989680 ;  /* 0x009896800000895d */ /* 0x004fea0003900000 */
[----:B------:R-:W2:Y:S02]  /*b9c0*/  @!P0 SYNCS.PHASECHK.TRANS64 P0, [R0+URZ], R3 ;  /* 0x00000003000085a7 */ /* 0x000ea400080010ff */
[----:B--2---:R-:W-:Y:S05]  /*b9d0*/  @!P0 BRA `(.L_x_155) ;  /* 0xfffffffc00f08947 */ /* 0x004fea000383ffff */
[----:B------:R-:W-:Y:S05]  /*b9e0*/  BRA `(.L_x_156) ;  /* 0xffffff6c00987947 */ /* 0x000fea000383ffff */
.L_x_45:
[----:B----4-:R-:W-:-:S07]  /*b9f0*/  MOV R0, UR5 ;  /* 0x0000000500007c02 */ /* 0x010fce0008000f00 */
.L_x_157:
[----:B-1----:R1:W2:Y:S02]  /*ba00*/  SYNCS.PHASECHK.TRANS64.TRYWAIT P0, [R0+URZ], R3 ;  /* 0x00000003000075a7 */ /* 0x0022a400080011ff */
[----:B--2---:R-:W-:Y:S05]  /*ba10*/  @!P0 NANOSLEEP.SYNCS 0x989680 ;  /* 0x009896800000895d */ /* 0x004fea0003900000 */
[----:B------:R-:W2:Y:S02]  /*ba20*/  @!P0 SYNCS.PHASECHK.TRANS64 P0, [R0+URZ], R3 ;  /* 0x00000003000085a7 */ /* 0x000ea400080010ff */
[----:B--2---:R-:W-:Y:S05]  /*ba30*/  @!P0 BRA `(.L_x_157) ;  /* 0xfffffffc00f08947 */ /* 0x004fea000383ffff */
[----:B------:R-:W-:Y:S05]  /*ba40*/  BRA `(.L_x_158) ;  /* 0xffffff6c00a47947 */ /* 0x000fea000383ffff */
.L_x_46:
[----:B----4-:R-:W-:-:S07]  /*ba50*/  MOV R0, UR5 ;  /* 0x0000000500007c02 */ /* 0x010fce0008000f00 */
.L_x_159:
[----:B-1----:R1:W2:Y:S02]  /*ba60*/  SYNCS.PHASECHK.TRANS64.TRYWAIT P0, [R0+URZ], R3 ;  /* 0x00000003000075a7 */ /* 0x0022a400080011ff */
[----:B--2---:R-:W-:Y:S05]  /*ba70*/  @!P0 NANOSLEEP.SYNCS 0x989680 ;  /* 0x009896800000895d */ /* 0x004fea0003900000 */
[----:B------:R-:W2:Y:S02]  /*ba80*/  @!P0 SYNCS.PHASECHK.TRANS64 P0, [R0+URZ], R3 ;  /* 0x00000003000085a7 */ /* 0x000ea400080010ff */
[----:B--2---:R-:W-:Y:S05]  /*ba90*/  @!P0 BRA `(.L_x_159) ;  /* 0xfffffffc00f08947 */ /* 0x004fea000383ffff */
[----:B------:R-:W-:Y:S05]  /*baa0*/  BRA `(.L_x_160) ;  /* 0xffffff6c00b07947 */ /* 0x000fea000383ffff */
.L_x_47:
[----:B----4-:R-:W-:-:S07]  /*bab0*/  MOV R0, UR5 ;  /* 0x0000000500007c02 */ /* 0x010fce0008000f00 */
.L_x_161:
[----:B-1----:R1:W2:Y:S02]  /*bac0*/  SYNCS.PHASECHK.TRANS64.TRYWAIT P0, [R0+URZ], R3 ;  /* 0x00000003000075a7 */ /* 0x0022a400080011ff */
[----:B--2---:R-:W-:Y:S05]  /*bad0*/  @!P0 NANOSLEEP.SYNCS 0x989680 ;  /* 0x009896800000895d */ /* 0x004fea0003900000 */
[----:B------:R-:W2:Y:S02]  /*bae0*/  @!P0 SYNCS.PHASECHK.TRANS64 P0, [R0+URZ], R3 ;  /* 0x00000003000085a7 */ /* 0x000ea400080010ff */
[----:B--2---:R-:W-:Y:S05]  /*baf0*/  @!P0 BRA `(.L_x_161) ;  /* 0xfffffffc00f08947 */ /* 0x004fea000383ffff */
[----:B------:R-:W-:Y:S05]  /*bb00*/  BRA `(.L_x_162) ;  /* 0xffffff6c00bc7947 */ /* 0x000fea000383ffff */
.L_x_48:
[----:B----4-:R-:W-:-:S07]  /*bb10*/  MOV R0, UR5 ;  /* 0x0000000500007c02 */ /* 0x010fce0008000f00 */
.L_x_163:
[----:B-1----:R1:W2:Y:S02]  /*bb20*/  SYNCS.PHASECHK.TRANS64.TRYWAIT P0, [R0+URZ], R3 ;  /* 0x00000003000075a7 */ /* 0x0022a400080011ff */
[----:B--2---:R-:W-:Y:S05]  /*bb30*/  @!P0 NANOSLEEP.SYNCS 0x989680 ;  /* 0x009896800000895d */ /* 0x004fea0003900000 */
[----:B------:R-:W2:Y:S02]  /*bb40*/  @!P0 SYNCS.PHASECHK.TRANS64 P0, [R0+URZ], R3 ;  /* 0x00000003000085a7 */ /* 0x000ea400080010ff */
[----:B--2---:R-:W-:Y:S05]  /*bb50*/  @!P0 BRA `(.L_x_163) ;  /* 0xfffffffc00f08947 */ /* 0x004fea000383ffff */
[----:B------:R-:W-:Y:S05]  /*bb60*/  BRA `(.L_x_164) ;  /* 0xffffff6c00c87947 */ /* 0x000fea000383ffff */
.L_x_49:
[----:B----4-:R-:W-:-:S07]  /*bb70*/  MOV R0, UR5 ;  /* 0x0000000500007c02 */ /* 0x010fce0008000f00 */
.L_x_165:
[----:B-1----:R1:W2:Y:S02]  /*bb80*/  SYNCS.PHASECHK.TRANS64.TRYWAIT P0, [R0+URZ], R3 ;  /* 0x00000003000075a7 */ /* 0x0022a400080011ff */
[----:B--2---:R-:W-:Y:S05]  /*bb90*/  @!P0 NANOSLEEP.SYNCS 0x989680 ;  /* 0x009896800000895d */ /* 0x004fea0003900000 */
[----:B------:R-:W2:Y:S02]  /*bba0*/  @!P0 SYNCS.PHASECHK.TRANS64 P0, [R0+URZ], R3 ;  /* 0x00000003000085a7 */ /* 0x000ea400080010ff */
[----:B--2---:R-:W-:Y:S05]  /*bbb0*/  @!P0 BRA `(.L_x_165) ;  /* 0xfffffffc00f08947 */ /* 0x004fea000383ffff */
[----:B------:R-:W-:Y:S05]  /*bbc0*/  BRA `(.L_x_166) ;  /* 0xffffff6c00d47947 */ /* 0x000fea000383ffff */
.L_x_52:
[----:B-1----:R1:W2:Y:S02]  /*bbd0*/  SYNCS.PHASECHK.TRANS64.TRYWAIT P0, [R0+URZ+0x170], R5 ;  /* 0x00017005000075a7 */ /* 0x0022a400080011ff */
[----:B--2---:R-:W-:Y:S05]  /*bbe0*/  @!P0 NANOSLEEP.SYNCS 0x989680 ;  /* 0x009896800000895d */ /* 0x004fea0003900000 */
[----:B------:R-:W2:Y:S02]  /*bbf0*/  @!P0 SYNCS.PHASECHK.TRANS64 P0, [R0+URZ+0x170], R5 ;  /* 0x00017005000085a7 */ /* 0x000ea400080010ff */
[----:B--2---:R-:W-:Y:S05]  /*bc00*/  @!P0 BRA `(.L_x_52) ;  /* 0xfffffffc00f08947 */ /* 0x004fea000383ffff */
[----:B------:R-:W-:Y:S05]  /*bc10*/  BRA `(.L_x_167) ;  /* 0xffffff7000307947 */ /* 0x000fea000383ffff */
.L_x_53:
[----:B------:R-:W-:-:S07]  /*bc20*/  MOV R0, UR5 ;  /* 0x0000000500007c02 */ /* 0x000fce0008000f00 */
.L_x_168:
[----:B-1----:R1:W2:Y:S02]  /*bc30*/  SYNCS.PHASECHK.TRANS64.TRYWAIT P0, [R0+URZ+0x140], R5 ;  /* 0x00014005000075a7 */ /* 0x0022a400080011ff */
[----:B--2---:R-:W-:Y:S05]  /*bc40*/  @!P0 NANOSLEEP.SYNCS 0x989680 ;  /* 0x009896800000895d */ /* 0x004fea0003900000 */
[----:B------:R-:W2:Y:S02]  /*bc50*/  @!P0 SYNCS.PHASECHK.TRANS64 P0, [R0+URZ+0x140], R5 ;  /* 0x00014005000085a7 */ /* 0x000ea400080010ff */
[----:B--2---:R-:W-:Y:S05]  /*bc60*/  @!P0 BRA `(.L_x_168) ;  /* 0xfffffffc00f08947 */ /* 0x004fea000383ffff */
[----:B------:R-:W-:Y:S05]  /*bc70*/  BRA `(.L_x_169) ;  /* 0xffffff7000407947 */ /* 0x000fea000383ffff */
.L_x_54:
[----:B-1----:R1:W2:Y:S02]  /*bc80*/  SYNCS.PHASECHK.TRANS64.TRYWAIT P1, [R0+URZ+0x130], R5 ;  /* 0x00013005000075a7 */ /* 0x0022a400080211ff */
[----:B--2---:R-:W-:Y:S05]  /*bc90*/  @!P1 NANOSLEEP.SYNCS 0x989680 ;  /* 0x009896800000995d */ /* 0x004fea0003900000 */
[----:B------:R-:W2:Y:S02]  /*bca0*/  @!P1 SYNCS.PHASECHK.TRANS64 P1, [R0+URZ+0x130], R5 ;  /* 0x00013005000095a7 */ /* 0x000ea400080210ff */
[----:B--2---:R-:W-:Y:S05]  /*bcb0*/  @!P1 BRA `(.L_x_54) ;  /* 0xfffffffc00f09947 */ /* 0x004fea000383ffff */
[----:B------:R-:W-:Y:S05]  /*bcc0*/  BRA `(.L_x_170) ;  /* 0xffffff7000707947 */ /* 0x000fea000383ffff */
.L_x_57:
[----:B------:R-:W-:-:S07]  /*bcd0*/  MOV R0, UR5 ;  /* 0x0000000500007c02 */ /* 0x000fce0008000f00 */
.L_x_171:
[----:B-1----:R1:W2:Y:S02]  /*bce0*/  SYNCS.PHASECHK.TRANS64.TRYWAIT P0, [R0+URZ+0x140], R3 ;  /* 0x00014003000075a7 */ /* 0x0022a400080011ff */
[----:B--2---:R-:W-:Y:S05]  /*bcf0*/  @!P0 NANOSLEEP.SYNCS 0x989680 ;  /* 0x009896800000895d */ /* 0x004fea0003900000 */
[----:B------:R-:W2:Y:S02]  /*bd00*/  @!P0 SYNCS.PHASECHK.TRANS64 P0, [R0+URZ+0x140], R3 ;  /* 0x00014003000085a7 */ /* 0x000ea400080010ff */
[----:B--2---:R-:W-:Y:S05]  /*bd10*/  @!P0 BRA `(.L_x_171) ;  /* 0xfffffffc00f08947 */ /* 0x004fea000383ffff */
[----:B------:R-:W-:Y:S05]  /*bd20*/  BRA `(.L_x_56) ;  /* 0xffffff7000c47947 */ /* 0x000fea000383ffff */
.L_x_64:
[----:B-1----:R1:W2:Y:S02]  /*bd30*/  SYNCS.PHASECHK.TRANS64.TRYWAIT P1, [R0+URZ+0x130], R5 ;  /* 0x00013005000075a7 */ /* 0x0022a400080211ff */
[----:B--2---:R-:W-:Y:S05]  /*bd40*/  @!P1 NANOSLEEP.SYNCS 0x989680 ;  /* 0x009896800000995d */ /* 0x004fea0003900000 */
[----:B------:R-:W2:Y:S02]  /*bd50*/  @!P1 SYNCS.PHASECHK.TRANS64 P1, [R0+URZ+0x130], R5 ;  /* 0x00013005000095a7 */ /* 0x000ea400080210ff */
[----:B--2---:R-:W-:Y:S05]  /*bd60*/  @!P1 BRA `(.L_x_64) ;  /* 0xfffffffc00f09947 */ /* 0x004fea000383ffff */
[----:B------:R-:W-:Y:S05]  /*bd70*/  BRA `(.L_x_172) ;  /* 0xffffff78001c7947 */ /* 0x000fea000383ffff */
.L_x_65:
[----:B------:R-:W-:-:S07]  /*bd80*/  MOV R3, UR9 ;  /* 0x0000000900037c02 */ /* 0x000fce0008000f00 */
.L_x_173:
[----:B-1----:R1:W2:Y:S02]  /*bd90*/  SYNCS.PHASECHK.TRANS64.TRYWAIT P0, [R3+URZ+0x160], R0 ;  /* 0x00016000030075a7 */ /* 0x0022a400080011ff */
[----:B--2---:R-:W-:Y:S05]  /*bda0*/  @!P0 NANOSLEEP.SYNCS 0x989680 ;  /* 0x009896800000895d */ /* 0x004fea0003900000 */
[----:B------:R-:W2:Y:S02]  /*bdb0*/  @!P0 SYNCS.PHASECHK.TRANS64 P0, [R3+URZ+0x160], R0 ;  /* 0x00016000030085a7 */ /* 0x000ea400080010ff */
[----:B--2---:R-:W-:Y:S05]  /*bdc0*/  @!P0 BRA `(.L_x_173) ;  /* 0xfffffffc00f08947 */ /* 0x004fea000383ffff */
[----:B------:R-:W-:Y:S05]  /*bdd0*/  BRA `(.L_x_174) ;  /* 0xffffff7800507947 */ /* 0x000fea000383ffff */
.L_x_68:
[----:B------:R-:W-:Y:S07]  /*bde0*/  MOV R0, UR7 ;  /* 0x0000000700007c02 */ /* 0x000fee0008000f00 */
.L_x_175:
[----:B-1----:R1:W2:Y:S02]  /*bdf0*/  SYNCS.PHASECHK.TRANS64.TRYWAIT P0, [R0+URZ], R3 ;  /* 0x00000003000075a7 */ /* 0x0022a400080011ff */
[----:B--2---:R-:W-:Y:S05]  /*be00*/  @!P0 NANOSLEEP.SYNCS 0x989680 ;  /* 0x009896800000895d */ /* 0x004fea0003900000 */
[----:B------:R-:W2:Y:S02]  /*be10*/  @!P0 SYNCS.PHASECHK.TRANS64 P0, [R0+URZ], R3 ;  /* 0x00000003000085a7 */ /* 0x000ea400080010ff */
[----:B--2---:R-:W-:Y:S05]  /*be20*/  @!P0 BRA `(.L_x_175) ;  /* 0xfffffffc00f08947 */ /* 0x004fea000383ffff */
[----:B------:R-:W-:Y:S05]  /*be30*/  BRA `(.L_x_67) ;  /* 0xffffff7800707947 */ /* 0x000fea000383ffff */
.L_x_71:
[----:B------:R-:W-:-:S07]  /*be40*/  MOV R0, UR5 ;  /* 0x0000000500007c02 */ /* 0x000fce0008000f00 */
.L_x_176:
[----:B--2---:R2:W3:Y:S02]  /*be50*/  SYNCS.PHASECHK.TRANS64.TRYWAIT P0, [R0+URZ], R3 ;  /* 0x00000003000075a7 */ /* 0x0044e400080011ff */
[----:B---3--:R-:W-:Y:S05]  /*be60*/  @!P0 NANOSLEEP.SYNCS 0x989680 ;  /* 0x009896800000895d */ /* 0x008fea0003900000 */
[----:B------:R-:W3:Y:S02]  /*be70*/  @!P0 SYNCS.PHASECHK.TRANS64 P0, [R0+URZ], R3 ;  /* 0x00000003000085a7 */ /* 0x000ee400080010ff */
[----:B---3--:R-:W-:Y:S05]  /*be80*/  @!P0 BRA `(.L_x_176) ;  /* 0xfffffffc00f08947 */ /* 0x008fea000383ffff */
[----:B------:R-:W-:Y:S05]  /*be90*/  BRA `(.L_x_177) ;  /* 0xffffff7c00107947 */ /* 0x000fea000383ffff */
.L_x_72:
[----:B------:R-:W-:-:S07]  /*bea0*/  MOV R0, UR7 ;  /* 0x0000000700007c02 */ /* 0x000fce0008000f00 */
.L_x_178:
[----:B--2---:R2:W3:Y:S02]  /*beb0*/  SYNCS.PHASECHK.TRANS64.TRYWAIT P0, [R0+URZ], R3 ;  /* 0x00000003000075a7 */ /* 0x0044e400080011ff */
[----:B---3--:R-:W-:Y:S05]  /*bec0*/  @!P0 NANOSLEEP.SYNCS 0x989680 ;  /* 0x009896800000895d */ /* 0x008fea0003900000 */
[----:B------:R-:W3:Y:S02]  /*bed0*/  @!P0 SYNCS.PHASECHK.TRANS64 P0, [R0+URZ], R3 ;  /* 0x00000003000085a7 */ /* 0x000ee400080010ff */
[----:B---3--:R-:W-:Y:S05]  /*bee0*/  @!P0 BRA `(.L_x_178) ;  /* 0xfffffffc00f08947 */ /* 0x008fea000383ffff */
[----:B------:R-:W-:Y:S05]  /*bef0*/  BRA `(.L_x_179) ;  /* 0xffffff7c001c7947 */ /* 0x000fea000383ffff */
.L_x_77:
[----:B--2---:R2:W3:Y:S02]  /*bf00*/  SYNCS.PHASECHK.TRANS64.TRYWAIT P0, [R0+URZ+0x130], R3 ;  /* 0x00013003000075a7 */ /* 0x0044e400080011ff */
[----:B---3--:R-:W-:Y:S05]  /*bf10*/  @!P0 NANOSLEEP.SYNCS 0x989680 ;  /* 0x009896800000895d */ /* 0x008fea0003900000 */
[----:B------:R-:W3:Y:S02]  /*bf20*/  @!P0 SYNCS.PHASECHK.TRANS64 P0, [R0+URZ+0x130], R3 ;  /* 0x00013003000085a7 */ /* 0x000ee400080010ff */
[----:B---3--:R-:W-:Y:S05]  /*bf30*/  @!P0 BRA `(.L_x_77) ;  /* 0xfffffffc00f08947 */ /* 0x008fea000383ffff */
[----:B------:R-:W-:Y:S05]  /*bf40*/  BRA `(.L_x_180) ;  /* 0xffffff8000287947 */ /* 0x000fea000383ffff */
.L_x_80:
[----:B------:R-:W-:Y:S07]  /*bf50*/  MOV R0, UR7 ;  /* 0x0000000700007c02 */ /* 0x000fee0008000f00 */
.L_x_181:
[----:B--2---:R2:W3:Y:S02]  /*bf60*/  SYNCS.PHASECHK.TRANS64.TRYWAIT P0, [R0+URZ+0x128], R3 ;  /* 0x00012803000075a7 */ /* 0x0044e400080011ff */
[----:B---3--:R-:W-:Y:S05]  /*bf70*/  @!P0 NANOSLEEP.SYNCS 0x989680 ;  /* 0x009896800000895d */ /* 0x008fea0003900000 */
[----:B------:R-:W3:Y:S02]  /*bf80*/  @!P0 SYNCS.PHASECHK.TRANS64 P0, [R0+URZ+0x128], R3 ;  /* 0x00012803000085a7 */ /* 0x000ee400080010ff */
[----:B---3--:R-:W-:Y:S05]  /*bf90*/  @!P0 BRA `(.L_x_181) ;  /* 0xfffffffc00f08947 */ /* 0x008fea000383ffff */
[----:B------:R-:W-:Y:S05]  /*bfa0*/  BRA `(.L_x_79) ;  /* 0xffffff8400087947 */ /* 0x000fea000383ffff */
.L_x_83:
[----:B------:R-:W-:Y:S07]  /*bfb0*/  MOV R3, UR7 ;  /* 0x0000000700037c02 */ /* 0x000fee0008000f00 */
.L_x_182:
[----:B-1----:R1:W2:Y:S02]  /*bfc0*/  SYNCS.PHASECHK.TRANS64.TRYWAIT P0, [R3+URZ+0x100], R12 ;  /* 0x0001000c030075a7 */ /* 0x0022a400080011ff */
[----:B--2---:R-:W-:Y:S05]  /*bfd0*/  @!P0 NANOSLEEP.SYNCS 0x989680 ;  /* 0x009896800000895d */ /* 0x004fea0003900000 */
[----:B------:R-:W2:Y:S02]  /*bfe0*/  @!P0 SYNCS.PHASECHK.TRANS64 P0, [R3+URZ+0x100], R12 ;  /* 0x0001000c030085a7 */ /* 0x000ea400080010ff */
[----:B--2---:R-:W-:Y:S05]  /*bff0*/  @!P0 BRA `(.L_x_182) ;  /* 0xfffffffc00f08947 */ /* 0x004fea000383ffff */
[----:B------:R-:W-:Y:S05]  /*c000*/  BRA `(.L_x_183) ;  /* 0xffffff8400807947 */ /* 0x000fea000383ffff */
.L_x_84:
[----:B-1----:R-:W-:Y:S07]  /*c010*/  MOV R3, UR7 ;  /* 0x0000000700037c02 */ /* 0x002fee0008000f00 */
.L_x_184:
[----:B-1----:R1:W2:Y:S02]  /*c020*/  SYNCS.PHASECHK.TRANS64.TRYWAIT P0, [R3+URZ+0x108], R12 ;  /* 0x0001080c030075a7 */ /* 0x0022a400080011ff */
[----:B--2---:R-:W-:Y:S05]  /*c030*/  @!P0 NANOSLEEP.SYNCS 0x989680 ;  /* 0x009896800000895d */ /* 0x004fea0003900000 */
[----:B------:R-:W2:Y:S02]  /*c040*/  @!P0 SYNCS.PHASECHK.TRANS64 P0, [R3+URZ+0x108], R12 ;  /* 0x0001080c030085a7 */ /* 0x000ea400080010ff */
[----:B--2---:R-:W-:Y:S05]  /*c050*/  @!P0 BRA `(.L_x_184) ;  /* 0xfffffffc00f08947 */ /* 0x004fea000383ffff */
[----:B------:R-:W-:Y:S05]  /*c060*/  BRA `(.L_x_185) ;  /* 0xffffff8400bc7947 */ /* 0x000fea000383ffff */
.L_x_85:
[----:B-1----:R-:W-:Y:S07]  /*c070*/  MOV R3, UR7 ;  /* 0x0000000700037c02 */ /* 0x002fee0008000f00 */
.L_x_186:
[----:B-1----:R1:W2:Y:S02]  /*c080*/  SYNCS.PHASECHK.TRANS64.TRYWAIT P0, [R3+URZ+0x110], R12 ;  /* 0x0001100c030075a7 */ /* 0x0022a400080011ff */
[----:B--2---:R-:W-:Y:S05]  /*c090*/  @!P0 NANOSLEEP.SYNCS 0x989680 ;  /* 0x009896800000895d */ /* 0x004fea0003900000 */
[----:B------:R-:W2:Y:S02]  /*c0a0*/  @!P0 SYNCS.PHASECHK.TRANS64 P0, [R3+URZ+0x110], R12 ;  /* 0x0001100c030085a7 */ /* 0x000ea400080010ff */
[----:B--2---:R-:W-:Y:S05]  /*c0b0*/  @!P0 BRA `(.L_x_186) ;  /* 0xfffffffc00f08947 */ /* 0x004fea000383ffff */
[----:B------:R-:W-:Y:S05]  /*c0c0*/  BRA `(.L_x_187) ;  /* 0xffffff8800047947 */ /* 0x000fea000383ffff */
.L_x_86:
[----:B------:R-:W-:Y:S07]  /*c0d0*/  MOV R3, UR7 ;  /* 0x0000000700037c02 */ /* 0x000fee0008000f00 */
.L_x_188:
[----:B-1----:R1:W2:Y:S02]  /*c0e0*/  SYNCS.PHASECHK.TRANS64.TRYWAIT P0, [R3+URZ+0x118], R12 ;  /* 0x0001180c030075a7 */ /* 0x0022a400080011ff */
[----:B--2---:R-:W-:Y:S05]  /*c0f0*/  @!P0 NANOSLEEP.SYNCS 0x989680 ;  /* 0x009896800000895d */ /* 0x004fea0003900000 */
[----:B------:R-:W2:Y:S02]  /*c100*/  @!P0 SYNCS.PHASECHK.TRANS64 P0, [R3+URZ+0x118], R12 ;  /* 0x0001180c030085a7 */ /* 0x000ea400080010ff */
[----:B--2---:R-:W-:Y:S05]  /*c110*/  @!P0 BRA `(.L_x_188) ;  /* 0xfffffffc00f08947 */ /* 0x004fea000383ffff */
[----:B------:R-:W-:Y:S05]  /*c120*/  BRA `(.L_x_189) ;  /* 0xffffff88008c7947 */ /* 0x000fea000383ffff */
.L_x_88:
[----:B------:R-:W-:-:S07]  /*c130*/  MOV R0, UR7 ;  /* 0x0000000700007c02 */ /* 0x000fce0008000f00 */
.L_x_190:
[----:B-1----:R1:W3:Y:S02]  /*c140*/  SYNCS.PHASECHK.TRANS64.TRYWAIT P0, [R0+URZ+0x100], R3 ;  /* 0x00010003000075a7 */ /* 0x0022e400080011ff */
[----:B---3--:R-:W-:Y:S05]  /*c150*/  @!P0 NANOSLEEP.SYNCS 0x989680 ;  /* 0x009896800000895d */ /* 0x008fea0003900000 */
[----:B------:R-:W3:Y:S02]  /*c160*/  @!P0 SYNCS.PHASECHK.TRANS64 P0, [R0+URZ+0x100], R3 ;  /* 0x00010003000085a7 */ /* 0x000ee400080010ff */
[----:B---3--:R-:W-:Y:S05]  /*c170*/  @!P0 BRA `(.L_x_190) ;  /* 0xfffffffc00f08947 */ /* 0x008fea000383ffff */
[----:B------:R-:W-:Y:S05]  /*c180*/  BRA `(.L_x_191) ;  /* 0xffffff8800fc7947 */ /* 0x000fea000383ffff */
.L_x_89:
[----:B-1----:R-:W-:-:S07]  /*c190*/  MOV R0, UR7 ;  /* 0x0000000700007c02 */ /* 0x002fce0008000f00 */
.L_x_192:
[----:B-1----:R1:W3:Y:S02]  /*c1a0*/  SYNCS.PHASECHK.TRANS64.TRYWAIT P0, [R0+URZ+0x108], R3 ;  /* 0x00010803000075a7 */ /* 0x0022e400080011ff */
[----:B---3--:R-:W-:Y:S05]  /*c1b0*/  @!P0 NANOSLEEP.SYNCS 0x989680 ;  /* 0x009896800000895d */ /* 0x008fea0003900000 */
[----:B------:R-:W3:Y:S02]  /*c1c0*/  @!P0 SYNCS.PHASECHK.TRANS64 P0, [R0+URZ+0x108], R3 ;  /* 0x00010803000085a7 */ /* 0x000ee400080010ff */
[----:B---3--:R-:W-:Y:S05]  /*c1d0*/  @!P0 BRA `(.L_x_192) ;  /* 0xfffffffc00f08947 */ /* 0x008fea000383ffff */
[----:B------:R-:W-:Y:S05]  /*c1e0*/  BRA `(.L_x_193) ;  /* 0xffffff8800ec7947 */ /* 0x000fea000383ffff */
.L_x_90:
[----:B-1----:R-:W-:-:S07]  /*c1f0*/  MOV R0, UR7 ;  /* 0x0000000700007c02 */ /* 0x002fce0008000f00 */
.L_x_194:
[----:B-1----:R1:W3:Y:S02]  /*c200*/  SYNCS.PHASECHK.TRANS64.TRYWAIT P0, [R0+URZ+0x110], R3 ;  /* 0x00011003000075a7 */ /* 0x0022e400080011ff */
[----:B---3--:R-:W-:Y:S05]  /*c210*/  @!P0 NANOSLEEP.SYNCS 0x989680 ;  /* 0x009896800000895d */ /* 0x008fea0003900000 */
[----:B------:R-:W3:Y:S02]  /*c220*/  @!P0 SYNCS.PHASECHK.TRANS64 P0, [R0+URZ+0x110], R3 ;  /* 0x00011003000085a7 */ /* 0x000ee400080010ff */
[----:B---3--:R-:W-:Y:S05]  /*c230*/  @!P0 BRA `(.L_x_194) ;  /* 0xfffffffc00f08947 */ /* 0x008fea000383ffff */
[----:B------:R-:W-:Y:S05]  /*c240*/  BRA `(.L_x_195) ;  /* 0xffffff8800dc7947 */ /* 0x000fea000383ffff */
.L_x_92:
[----:B--2---:R2:W4:Y:S02]  /*c250*/  SYNCS.PHASECHK.TRANS64.TRYWAIT P0, [R0+URZ+0x130], R3 ;  /* 0x00013003000075a7 */ /* 0x00452400080011ff */
[----:B----4-:R-:W-:Y:S05]  /*c260*/  @!P0 NANOSLEEP.SYNCS 0x989680 ;  /* 0x009896800000895d */ /* 0x010fea0003900000 */
[----:B------:R-:W4:Y:S02]  /*c270*/  @!P0 SYNCS.PHASECHK.TRANS64 P0, [R0+URZ+0x130], R3 ;  /* 0x00013003000085a7 */ /* 0x000f2400080010ff */
[----:B----4-:R-:W-:Y:S05]  /*c280*/  @!P0 BRA `(.L_x_92) ;  /* 0xfffffffc00f08947 */ /* 0x010fea000383ffff */
[----:B------:R-:W-:Y:S05]  /*c290*/  BRA `(.L_x_196) ;  /* 0xffffff8c00a47947 */ /* 0x000fea000383ffff */
.L_x_103:
[----:B-1----:R1:W3:Y:S02]  /*c2a0*/  SYNCS.PHASECHK.TRANS64.TRYWAIT P1, [R3+URZ+0xe0], R0 ;  /* 0x0000e000030075a7 */ /* 0x0022e400080211ff */
[----:B---3--:R-:W-:Y:S05]  /*c2b0*/  @!P1 NANOSLEEP.SYNCS 0x989680 ;  /* 0x009896800000995d */ /* 0x008fea0003900000 */
[----:B------:R-:W3:Y:S02]  /*c2c0*/  @!P1 SYNCS.PHASECHK.TRANS64 P1, [R3+URZ+0xe0], R0 ;  /* 0x0000e000030095a7 */ /* 0x000ee400080210ff */
[----:B---3--:R-:W-:Y:S05]  /*c2d0*/  @!P1 BRA `(.L_x_103) ;  /* 0xfffffffc00f09947 */ /* 0x008fea000383ffff */
[----:B------:R-:W-:Y:S05]  /*c2e0*/  BRA `(.L_x_102) ;  /* 0xffffff9800c87947 */ /* 0x000fea000383ffff */
.L_x_105:
[----:B-1----:R1:W4:Y:S02]  /*c2f0*/  SYNCS.PHASECHK.TRANS64.TRYWAIT P0, [R193+URZ+0x150], R2 ;  /* 0x00015002c10075a7 */ /* 0x00232400080011ff */
[----:B----4-:R-:W-:Y:S05]  /*c300*/  @!P0 NANOSLEEP.SYNCS 0x989680 ;  /* 0x009896800000895d */ /* 0x010fea0003900000 */
[----:B------:R-:W4:Y:S02]  /*c310*/  @!P0 SYNCS.PHASECHK.TRANS64 P0, [R193+URZ+0x150], R2 ;  /* 0x00015002c10085a7 */ /* 0x000f2400080010ff */
[----:B----4-:R-:W-:Y:S05]  /*c320*/  @!P0 BRA `(.L_x_105) ;  /* 0xfffffffc00f08947 */ /* 0x010fea000383ffff */
[----:B------:R-:W-:Y:S05]  /*c330*/  BRA `(.L_x_104) ;  /* 0xffffff9c00247947 */ /* 0x000fea000383ffff */
.L_x_114:
[----:B--2---:R2:W3:Y:S02]  /*c340*/  SYNCS.PHASECHK.TRANS64.TRYWAIT P0, [R204+URZ+0xe0], R3 ;  /* 0x0000e003cc0075a7 */ /* 0x0044e400080011ff */
[----:B---3--:R-:W-:Y:S05]  /*c350*/  @!P0 NANOSLEEP.SYNCS 0x989680 ;  /* 0x009896800000895d */ /* 0x008fea0003900000 */
[----:B------:R-:W3:Y:S02]  /*c360*/  @!P0 SYNCS.PHASECHK.TRANS64 P0, [R204+URZ+0xe0], R3 ;  /* 0x0000e003cc0085a7 */ /* 0x000ee400080010ff */
[----:B---3--:R-:W-:Y:S05]  /*c370*/  @!P0 BRA `(.L_x_114) ;  /* 0xfffffffc00f08947 */ /* 0x008fea000383ffff */
[----:B------:R-:W-:Y:S05]  /*c380*/  BRA `(.L_x_113) ;  /* 0xffffffb000307947 */ /* 0x000fea000383ffff */
.L_x_123:
[----:B--2---:R2:W3:Y:S02]  /*c390*/  SYNCS.PHASECHK.TRANS64.TRYWAIT P0, [R0+URZ+0xe0], R5 ;  /* 0x0000e005000075a7 */ /* 0x0044e400080011ff */
[----:B---3--:R-:W-:Y:S05]  /*c3a0*/  @!P0 NANOSLEEP.SYNCS 0x989680 ;  /* 0x009896800000895d */ /* 0x008fea0003900000 */
[----:B------:R-:W3:Y:S02]  /*c3b0*/  @!P0 SYNCS.PHASECHK.TRANS64 P0, [R0+URZ+0xe0], R5 ;  /* 0x0000e005000085a7 */ /* 0x000ee400080010ff */
[----:B---3--:R-:W-:Y:S05]  /*c3c0*/  @!P0 BRA `(.L_x_123) ;  /* 0xfffffffc00f08947 */ /* 0x008fea000383ffff */
[----:B------:R-:W-:Y:S05]  /*c3d0*/  BRA `(.L_x_122) ;  /* 0xffffffc400887947 */ /* 0x000fea000383ffff */
.L_x_132:
[----:B--2---:R2:W3:Y:S02]  /*c3e0*/  SYNCS.PHASECHK.TRANS64.TRYWAIT P0, [R0+URZ+0xe0], R3 ;  /* 0x0000e003000075a7 */ /* 0x0044e400080011ff */
[----:B---3--:R-:W-:Y:S05]  /*c3f0*/  @!P0 NANOSLEEP.SYNCS 0x989680 ;  /* 0x009896800000895d */ /* 0x008fea0003900000 */
[----:B------:R-:W3:Y:S02]  /*c400*/  @!P0 SYNCS.PHASECHK.TRANS64 P0, [R0+URZ+0xe0], R3 ;  /* 0x0000e003000085a7 */ /* 0x000ee400080010ff */
[----:B---3--:R-:W-:Y:S05]  /*c410*/  @!P0 BRA `(.L_x_132) ;  /* 0xfffffffc00f08947 */ /* 0x008fea000383ffff */
[----:B------:R-:W-:Y:S05]  /*c420*/  BRA `(.L_x_131) ;  /* 0xffffffd800ec7947 */ /* 0x000fea000383ffff */
        .weak           $__internal_0_$__cuda_sm10x_tcgen05_guardrail_trap_col_being_dealloced_not_returned_by_alloc
        .type           $__internal_0_$__cuda_sm10x_tcgen05_guardrail_trap_col_being_dealloced_not_returned_by_alloc,@function
        .size           $__internal_0_$__cuda_sm10x_tcgen05_guardrail_trap_col_being_dealloced_not_returned_by_alloc,($__internal_1_$__cuda_sm10x_tcgen05_guardrail_trap_phase_invalid_during_alloc - $__internal_0_$__cuda_sm10x_tcgen05_guardrail_trap_col_being_dealloced_not_returned_by_alloc)
$__internal_0_$__cuda_sm10x_tcgen05_guardrail_trap_col_being_dealloced_not_returned_by_alloc:
[----:B------:R-:W-:Y:S05]  /*c430*/  BPT.TRAP 0x1 ;  /* 0x000000040000795c */ /* 0x000fea0000300000 */
[----:B------:R-:W-:-:S04]  /*c440*/  HFMA2 R3, -RZ, RZ, 0, 0 ;  /* 0x00000000ff037431 */ /* 0x000fc800000001ff */
[----:B------:R-:W-:Y:S05]  /*c450*/  RET.REL.NODEC R2 `(_ZN7cutlass13device_kernelINS_4gemm6kernel13GemmUniversalIN4cute5tupleIJiiiiEEENS1_10collective13CollectiveMmaINS1_35MainloopSm100TmaUmmaWarpSpecializedILi14ELi2ELi2ENS5_IJNS4_1CILi1EEESB_SB_EEEEENS5_IJNSA_ILi128EEENSA_ILi256EEENSA_ILi32EEEEEENS_12float_e5m2_tENS5_IJlSB_lEEESI_SJ_NS4_8TiledMMAINS4_8MMA_AtomIJNS4_10MMA_TraitsINS4_19SM100_MMA_F8F6F4_SSEJSI_SI_fSE_SF_NS4_17integral_constantINS4_4UMMA5MajorELSQ_0EEESR_NSO_INSP_7ScaleInELSS_0EEEST_EEEEEENS4_6LayoutISC_NS5_IJNSA_ILi0EEESX_SX_EEEEENS5_IJNS4_10UnderscoreES10_S10_EEEEENS4_13SM90_TMA_LOADENS4_14ComposedLayoutINS4_7SwizzleILi1ELi4ELi3EEENS4_18smem_ptr_flag_bitsILi8EEENSW_INS5_IJNSA_ILi8EEESG_EEENS5_IJSG_SB_EEEEEEEvNS4_8identityES13_S1D_vS1E_EENS_8epilogue10collective18CollectiveEpilogueINS1G_23Sm100TmaWarpSpecializedILi4ELi2ELi64ELb0ELb0EEEJSH_NS5_IJNSW_ISE_SB_EENSW_INSA_ILi64EEESB_EEEEESI_SJ_SI_SJ_NS1G_6fusion15FusionCallbacksIS1K_NS1P_17LinearCombinationISI_fSI_fLNS_15FloatRoundStyleE2EEESH_S1O_JEEENS4_5SM1004TMEM4LOAD26SM100_TMEM_LOAD_32dp32b64xES13_NS14_INS15_ILi2ELi4ELi3EEES18_NSW_INS5_IJS19_S1M_EEENS5_IJS1M_SB_EEEEEEENS4_39AutoVectorizingCopyWithAssumedAlignmentILi128EEENS4_14SM90_TMA_STOREES23_S25_S25_EEEvvEEEEvNT_6ParamsE) ;  /* 0xffffff3802e87950 */ /* 0x000fea0003c3ffff */
        .weak           $__internal_1_$__cuda_sm10x_tcgen05_guardrail_trap_phase_invalid_during_alloc
        .type           $__internal_1_$__cuda_sm10x_tcgen05_guardrail_trap_phase_invalid_during_alloc,@function
        .size           $__internal_1_$__cuda_sm10x_tcgen05_guardrail_trap_phase_invalid_during_alloc,($__internal_2_$__cuda_sm10x_tcgen05_guardrail_trap_unallocated_columns_being_dealloced - $__internal_1_$__cuda_sm10x_tcgen05_guardrail_trap_phase_invalid_during_alloc)
$__internal_1_$__cuda_sm10x_tcgen05_guardrail_trap_phase_invalid_during_alloc:
[----:B------:R-:W-:Y:S05]  /*c460*/  BPT.TRAP 0x1 ;  /* 0x000000040000795c */ /* 0x000fea0000300000 */
[----:B------:R-:W-:-:S04]  /*c470*/  MOV R3, 0x0 ;  /* 0x0000000000037802 */ /* 0x000fc80000000f00 */
[----:B------:R-:W-:Y:S05]  /*c480*/  RET.REL.NODEC R2 `(_ZN7cutlass13device_kernelINS_4gemm6kernel13GemmUniversalIN4cute5tupleIJiiiiEEENS1_10collective13CollectiveMmaINS1_35MainloopSm100TmaUmmaWarpSpecializedILi14ELi2ELi2ENS5_IJNS4_1CILi1EEESB_SB_EEEEENS5_IJNSA_ILi128EEENSA_ILi256EEENSA_ILi32EEEEEENS_12float_e5m2_tENS5_IJlSB_lEEESI_SJ_NS4_8TiledMMAINS4_8MMA_AtomIJNS4_10MMA_TraitsINS4_19SM100_MMA_F8F6F4_SSEJSI_SI_fSE_SF_NS4_17integral_constantINS4_4UMMA5MajorELSQ_0EEESR_NSO_INSP_7ScaleInELSS_0EEEST_EEEEEENS4_6LayoutISC_NS5_IJNSA_ILi0EEESX_SX_EEEEENS5_IJNS4_10UnderscoreES10_S10_EEEEENS4_13SM90_TMA_LOADENS4_14ComposedLayoutINS4_7SwizzleILi1ELi4ELi3EEENS4_18smem_ptr_flag_bitsILi8EEENSW_INS5_IJNSA_ILi8EEESG_EEENS5_IJSG_SB_EEEEEEEvNS4_8identityES13_S1D_vS1E_EENS_8epilogue10collective18CollectiveEpilogueINS1G_23Sm100TmaWarpSpecializedILi4ELi2ELi64ELb0ELb0EEEJSH_NS5_IJNSW_ISE_SB_EENSW_INSA_ILi64EEESB_EEEEESI_SJ_SI_SJ_NS1G_6fusion15FusionCallbacksIS1K_NS1P_17LinearCombinationISI_fSI_fLNS_15FloatRoundStyleE2EEESH_S1O_JEEENS4_5SM1004TMEM4LOAD26SM100_TMEM_LOAD_32dp32b64xES13_NS14_INS15_ILi2ELi4ELi3EEES18_NSW_INS5_IJS19_S1M_EEENS5_IJS1M_SB_EEEEEEENS4_39AutoVectorizingCopyWithAssumedAlignmentILi128EEENS4_14SM90_TMA_STOREES23_S25_S25_EEEvvEEEEvNT_6ParamsE) ;  /* 0xffffff3802dc7950 */ /* 0x000fea0003c3ffff */
        .weak           $__internal_2_$__cuda_sm10x_tcgen05_guardrail_trap_unallocated_columns_being_dealloced
        .type           $__internal_2_$__cuda_sm10x_tcgen05_guardrail_trap_unallocated_columns_being_dealloced,@function
        .size           $__internal_2_$__cuda_sm10x_tcgen05_guardrail_trap_unallocated_columns_being_dealloced,(.L_x_198 - $__internal_2_$__cuda_sm10x_tcgen05_guardrail_trap_unallocated_columns_being_dealloced)
$__internal_2_$__cuda_sm10x_tcgen05_guardrail_trap_unallocated_columns_being_dealloced:
[----:B------:R-:W-:Y:S05]  /*c490*/  BPT.TRAP 0x1 ;  /* 0x000000040000795c */ /* 0x000fea0000300000 */
[----:B------:R-:W-:-:S04]  /*c4a0*/  HFMA2 R3, -RZ, RZ, 0, 0 ;  /* 0x00000000ff037431 */ /* 0x000fc800000001ff */
[----:B------:R-:W-:Y:S05]  /*c4b0*/  RET.REL.NODEC R2 `(_ZN7cutlass13device_kernelINS_4gemm6kernel13GemmUniversalIN4cute5tupleIJiiiiEEENS1_10collective13CollectiveMmaINS1_35MainloopSm100TmaUmmaWarpSpecializedILi14ELi2ELi2ENS5_IJNS4_1CILi1EEESB_SB_EEEEENS5_IJNSA_ILi128EEENSA_ILi256EEENSA_ILi32EEEEEENS_12float_e5m2_tENS5_IJlSB_lEEESI_SJ_NS4_8TiledMMAINS4_8MMA_AtomIJNS4_10MMA_TraitsINS4_19SM100_MMA_F8F6F4_SSEJSI_SI_fSE_SF_NS4_17integral_constantINS4_4UMMA5MajorELSQ_0EEESR_NSO_INSP_7ScaleInELSS_0EEEST_EEEEEENS4_6LayoutISC_NS5_IJNSA_ILi0EEESX_SX_EEEEENS5_IJNS4_10UnderscoreES10_S10_EEEEENS4_13SM90_TMA_LOADENS4_14ComposedLayoutINS4_7SwizzleILi1ELi4ELi3EEENS4_18smem_ptr_flag_bitsILi8EEENSW_INS5_IJNSA_ILi8EEESG_EEENS5_IJSG_SB_EEEEEEEvNS4_8identityES13_S1D_vS1E_EENS_8epilogue10collective18CollectiveEpilogueINS1G_23Sm100TmaWarpSpecializedILi4ELi2ELi64ELb0ELb0EEEJSH_NS5_IJNSW_ISE_SB_EENSW_INSA_ILi64EEESB_EEEEESI_SJ_SI_SJ_NS1G_6fusion15FusionCallbacksIS1K_NS1P_17LinearCombinationISI_fSI_fLNS_15FloatRoundStyleE2EEESH_S1O_JEEENS4_5SM1004TMEM4LOAD26SM100_TMEM_LOAD_32dp32b64xES13_NS14_INS15_ILi2ELi4ELi3EEES18_NSW_INS5_IJS19_S1M_EEENS5_IJS1M_SB_EEEEEEENS4_39AutoVectorizingCopyWithAssumedAlignmentILi128EEENS4_14SM90_TMA_STOREES23_S25_S25_EEEvvEEEEvNT_6ParamsE) ;  /* 0xffffff3802d07950 */ /* 0x000fea0003c3ffff */
.L_x_197:
[----:B------:R-:W-:-:S00]  /*c4c0*/  BRA `(.L_x_197) ;  /* 0xfffffffc00fc7947 */ /* 0x000fc0000383ffff */
[----:B------:R-:W-:-:S00]  /*c4d0*/  NOP ;  /* 0x0000000000007918 */ /* 0x000fc00000000000 */
        /* <DEDUP_REMOVED lines=10> */
.L_x_198:


//--------------------- .nv.global.init           --------------------------
	.section	.nv.global.init,"aw",@progbits
.nv.global.init:
	.type		$str$27,@object
	.size		$str$27,($str$28 - $str$27)
$str$27:
        /*0000*/ 	.byte	0x28, 0x61, 0x64, 0x64, 0x72, 0x65, 0x73, 0x73, 0x20, 0x26, 0x20, 0x6d, 0x61, 0x73, 0x6b, 0x29
        /*0010*/ 	.byte	0x20, 0x3d, 0x3d, 0x20, 0x30, 0x00
	.type		$str$28,@object
	.size		$str$28,($str$26 - $str$28)
$str$28:
        /*0016*/ 	.byte	0x2f, 0x74, 0x6d, 0x70, 0x2f, 0x63, 0x75, 0x74, 0x6c, 0x61, 0x73, 0x73, 0x5f, 0x73, 0x77, 0x65
        /*0026*/ 	.byte	0x65, 0x70, 0x5f, 0x73, 0x72, 0x63, 0x2f, 0x69, 0x6e, 0x63, 0x6c, 0x75, 0x64, 0x65, 0x2f, 0x63
        /*0036*/ 	.byte	0x75, 0x74, 0x65, 0x2f, 0x70, 0x6f, 0x69, 0x6e, 0x74, 0x65, 0x72, 0x5f, 0x66, 0x6c, 0x61, 0x67
        /*0046*/ 	.byte	0x67, 0x65, 0x64, 0x2e, 0x68, 0x70, 0x70, 0x00
	.type		$str$26,@object
	.size		$str$26,($str$25 - $str$26)
$str$26:
        /*004e*/ 	.byte	0x2f, 0x74, 0x6d, 0x70, 0x2f, 0x63, 0x75, 0x74, 0x6c, 0x61, 0x73, 0x73, 0x5f, 0x73, 0x77, 0x65
        /*005e*/ 	.byte	0x65, 0x70, 0x5f, 0x73, 0x72, 0x63, 0x2f, 0x69, 0x6e, 0x63, 0x6c, 0x75, 0x64, 0x65, 0x2f, 0x63
        /*006e*/ 	.byte	0x75, 0x74, 0x65, 0x2f, 0x61, 0x74, 0x6f, 0x6d, 0x2f, 0x63, 0x6f, 0x70, 0x79, 0x5f, 0x74, 0x72
        /*007e*/ 	.byte	0x61, 0x69, 0x74, 0x73, 0x5f, 0x73, 0x6d, 0x31, 0x30, 0x30, 0x2e, 0x68, 0x70, 0x70, 0x00
	.type		$str$25,@object
	.size		$str$25,(__unnamed_1 - $str$25)
$str$25:
        /*008d*/ 	.byte	0x28, 0x28, 0x75, 0x69, 0x6e, 0x74, 0x33, 0x32, 0x5f, 0x74, 0x28, 0x74, 0x68, 0x72, 0x65, 0x61
        /*009d*/ 	.byte	0x64, 0x49, 0x64, 0x78, 0x2e, 0x78, 0x29, 0x20, 0x2f, 0x20, 0x33, 0x32, 0x29, 0x20, 0x25, 0x20
        /*00ad*/ 	.byte	0x34, 0x29, 0x20, 0x3d, 0x3d, 0x20, 0x28, 0x28, 0x28, 0x74, 0x6d, 0x65, 0x6d, 0x5f, 0x61, 0x64
        /*00bd*/ 	.byte	0x64, 0x72, 0x20, 0x3e, 0x3e, 0x20, 0x31, 0x36, 0x29, 0x20, 0x2f, 0x20, 0x33, 0x32, 0x29, 0x20
        /*00cd*/ 	.byte	0x25, 0x20, 0x34, 0x29, 0x00
	.type		__unnamed_1,@object
	.size		__unnamed_1,(__unnamed_2 - __unnamed_1)
__unnamed_1:
        /*00d2*/ 	.byte	0x61, 0x75, 0x74, 0x6f, 0x20, 0x63, 0x75, 0x74, 0x65, 0x3a, 0x3a, 0x61, 0x73, 0x5f, 0x70, 0x6f
        /* <DEDUP_REMOVED lines=24> */
        /*0262*/ 	.byte	0x43, 0x3c, 0x38, 0x31, 0x39, 0x32, 0x3e, 0x3e, 0x3e, 0x3e, 0x5d, 0x00
	.type		__unnamed_2,@object
	.size		__unnamed_2,(__unnamed_3 - __unnamed_2)
__unnamed_2:
        /* <DEDUP_REMOVED lines=26> */
	.type		__unnamed_3,@object
	.size		__unnamed_3,(.L_3 - __unnamed_3)
__unnamed_3:
        /* <DEDUP_REMOVED lines=42> */
        /*06aa*/ 	.byte	0x3e, 0x3e, 0x3e, 0x3e, 0x5d, 0x00
.L_3:


//--------------------- .nv.shared._ZN7cutlass13device_kernelINS_4gemm6kernel13GemmUniversalIN4cute5tupleIJiiiiEEENS1_10collective13CollectiveMmaINS1_35MainloopSm100TmaUmmaWarpSpecializedILi14ELi2ELi2ENS5_IJNS4_1CILi1EEESB_SB_EEEEENS5_IJNSA_ILi128EEENSA_ILi256EEENSA_ILi32EEEEEENS_12float_e5m2_tENS5_IJlSB_lEEESI_SJ_NS4_8TiledMMAINS4_8MMA_AtomIJNS4_10MMA_TraitsINS4_19SM100_MMA_F8F6F4_SSEJSI_SI_fSE_SF_NS4_17integral_constantINS4_4UMMA5MajorELSQ_0EEESR_NSO_INSP_7ScaleInELSS_0EEEST_EEEEEENS4_6LayoutISC_NS5_IJNSA_ILi0EEESX_SX_EEEEENS5_IJNS4_10UnderscoreES10_S10_EEEEENS4_13SM90_TMA_LOADENS4_14ComposedLayoutINS4_7SwizzleILi1ELi4ELi3EEENS4_18smem_ptr_flag_bitsILi8EEENSW_INS5_IJNSA_ILi8EEESG_EEENS5_IJSG_SB_EEEEEEEvNS4_8identityES13_S1D_vS1E_EENS_8epilogue10collective18CollectiveEpilogueINS1G_23Sm100TmaWarpSpecializedILi4ELi2ELi64ELb0ELb0EEEJSH_NS5_IJNSW_ISE_SB_EENSW_INSA_ILi64EEESB_EEEEESI_SJ_SI_SJ_NS1G_6fusion15FusionCallbacksIS1K_NS1P_17LinearCombinationISI_fSI_fLNS_15FloatRoundStyleE2EEESH_S1O_JEEENS4_5SM1004TMEM4LOAD26SM100_TMEM_LOAD_32dp32b64xES13_NS14_INS15_ILi2ELi4ELi3EEES18_NSW_INS5_IJS19_S1M_EEENS5_IJS1M_SB_EEEEEEENS4_39AutoVectorizingCopyWithAssumedAlignmentILi128EEENS4_14SM90_TMA_STOREES23_S25_S25_EEEvvEEEEvNT_6ParamsE --------------------------
	.section	.nv.shared._ZN7cutlass13device_kernelINS_4gemm6kernel13GemmUniversalIN4cute5tupleIJiiiiEEENS1_10collective13CollectiveMmaINS1_35MainloopSm100TmaUmmaWarpSpecializedILi14ELi2ELi2ENS5_IJNS4_1CILi1EEESB_SB_EEEEENS5_IJNSA_ILi128EEENSA_ILi256EEENSA_ILi32EEEEEENS_12float_e5m2_tENS5_IJlSB_lEEESI_SJ_NS4_8TiledMMAINS4_8MMA_AtomIJNS4_10MMA_TraitsINS4_19SM100_MMA_F8F6F4_SSEJSI_SI_fSE_SF_NS4_17integral_constantINS4_4UMMA5MajorELSQ_0EEESR_NSO_INSP_7ScaleInELSS_0EEEST_EEEEEENS4_6LayoutISC_NS5_IJNSA_ILi0EEESX_SX_EEEEENS5_IJNS4_10UnderscoreES10_S10_EEEEENS4_13SM90_TMA_LOADENS4_14ComposedLayoutINS4_7SwizzleILi1ELi4ELi3EEENS4_18smem_ptr_flag_bitsILi8EEENSW_INS5_IJNSA_ILi8EEESG_EEENS5_IJSG_SB_EEEEEEEvNS4_8identityES13_S1D_vS1E_EENS_8epilogue10collective18CollectiveEpilogueINS1G_23Sm100TmaWarpSpecializedILi4ELi2ELi64ELb0ELb0EEEJSH_NS5_IJNSW_ISE_SB_EENSW_INSA_ILi64EEESB_EEEEESI_SJ_SI_SJ_NS1G_6fusion15FusionCallbacksIS1K_NS1P_17LinearCombinationISI_fSI_fLNS_15FloatRoundStyleE2EEESH_S1O_JEEENS4_5SM1004TMEM4LOAD26SM100_TMEM_LOAD_32dp32b64xES13_NS14_INS15_ILi2ELi4ELi3EEES18_NSW_INS5_IJS19_S1M_EEENS5_IJS1M_SB_EEEEEEENS4_39AutoVectorizingCopyWithAssumedAlignmentILi128EEENS4_14SM90_TMA_STOREES23_S25_S25_EEEvvEEEEvNT_6ParamsE,"aw",@nobits
	.sectionflags	@""
	.align	16
	.zero		1024


//--------------------- .nv.shared.reserved.0     --------------------------
	.section	.nv.shared.reserved.0,"aw",@nobits
	.weak		__nv_reservedSMEM_offset_0_alias
	.size		__nv_reservedSMEM_offset_0_alias, 0, 64
	.other		__nv_reservedSMEM_offset_0_alias,@"STO_CUDA_RESERVED_SHARED STV_DEFAULT"
__nv_reservedSMEM_offset_0_alias:
	.zero		0
.nv.shared.reserved.0:
	.zero		64
	.weak		__nv_reservedSMEM_tcgen05_partition
	.type		__nv_reservedSMEM_tcgen05_partition,@object
	.size		__nv_reservedSMEM_tcgen05_partition,(.L_0 - __nv_reservedSMEM_tcgen05_partition)
__nv_reservedSMEM_tcgen05_partition:
	.zero		32
.L_0:


//--------------------- .nv.global                --------------------------
	.section	.nv.global,"aw",@nobits
.nv.global:
	.type		_ZN40_INTERNAL_dfbd3964_4_k_cu_831271f3_344374cute1_E,@object
	.size		_ZN40_INTERNAL_dfbd3964_4_k_cu_831271f3_344374cute1_E,(_ZN40_INTERNAL_dfbd3964_4_k_cu_831271f3_344374cuda3std3__45__cpo6cbeginE - _ZN40_INTERNAL_dfbd3964_4_k_cu_831271f3_344374cute1_E)
_ZN40_INTERNAL_dfbd3964_4_k_cu_831271f3_344374cute1_E:
	.zero		1
	.type		_ZN40_INTERNAL_dfbd3964_4_k_cu_831271f3_344374cuda3std3__45__cpo6cbeginE,@object
	.size		_ZN40_INTERNAL_dfbd3964_4_k_cu_831271f3_344374cuda3std3__45__cpo6cbeginE,(_ZN40_INTERNAL_dfbd3964_4_k_cu_831271f3_344374cuda3std3__48in_placeE - _ZN40_INTERNAL_dfbd3964_4_k_cu_831271f3_344374cuda3std3__45__cpo6cbeginE)
_ZN40_INTERNAL_dfbd3964_4_k_cu_831271f3_344374cuda3std3__45__cpo6cbeginE:
	.zero		1
	.type		_ZN40_INTERNAL_dfbd3964_4_k_cu_831271f3_344374cuda3std3__48in_placeE,@object
	.size		_ZN40_INTERNAL_dfbd3964_4_k_cu_831271f3_344374cuda3std3__48in_placeE,(_ZN40_INTERNAL_dfbd3964_4_k_cu_831271f3_344374cuda3std6ranges3__45__cpo9iter_moveE - _ZN40_INTERNAL_dfbd3964_4_k_cu_831271f3_344374cuda3std3__48in_placeE)
_ZN40_INTERNAL_dfbd3964_4_k_cu_831271f3_344374cuda3std3__48in_placeE:
	.zero		1
	.type		_ZN40_INTERNAL_dfbd3964_4_k_cu_831271f3_344374cuda3std6ranges3__45__cpo9iter_moveE,@object
	.size		_ZN40_INTERNAL_dfbd3964_4_k_cu_831271f3_344374cuda3std6ranges3__45__cpo9iter_moveE,(_ZN40_INTERNAL_dfbd3964_4_k_cu_831271f3_344374cuda3std3__45__cpo5beginE - _ZN40_INTERNAL_dfbd3964_4_k_cu_831271f3_344374cuda3std6ranges3__45__cpo9iter_moveE)
_ZN40_INTERNAL_dfbd3964_4_k_cu_831271f3_344374cuda3std6ranges3__45__cpo9iter_moveE:
	.zero		1
	.type		_ZN40_INTERNAL_dfbd3964_4_k_cu_831271f3_344374cuda3std3__45__cpo5beginE,@object
	.size		_ZN40_INTERNAL_dfbd3964_4_k_cu_831271f3_344374cuda3std3__45__cpo5beginE,(_ZN40_INTERNAL_dfbd3964_4_k_cu_831271f3_344374cuda3std3__442_GLOBAL__N__dfbd3964_4_k_cu_831271f3_344376ignoreE - _ZN40_INTERNAL_dfbd3964_4_k_cu_831271f3_344374cuda3std3__45__cpo5beginE)
_ZN40_INTERNAL_dfbd3964_4_k_cu_831271f3_344374cuda3std3__45__cpo5beginE:
	.zero		1
	.type		_ZN40_INTERNAL_dfbd3964_4_k_cu_831271f3_344374cuda3std3__442_GLOBAL__N__dfbd3964_4_k_cu_831271f3_344376ignoreE,@object
	.size		_ZN40_INTERNAL_dfbd3964_4_k_cu_831271f3_344374cuda3std3__442_GLOBAL__N__dfbd3964_4_k_cu_831271f3_344376ignoreE,(_ZN40_INTERNAL_dfbd3964_4_k_cu_831271f3_344374cute7productE - _ZN40_INTERNAL_dfbd3964_4_k_cu_831271f3_344374cuda3std3__442_GLOBAL__N__dfbd3964_4_k_cu_831271f3_344376ignoreE)
_ZN40_INTERNAL_dfbd3964_4_k_cu_831271f3_344374cuda3std3__442_GLOBAL__N__dfbd3964_4_k_cu_831271f3_344376ignoreE:
	.zero		1
	.type		_ZN40_INTERNAL_dfbd3964_4_k_cu_831271f3_344374cute7productE,@object
	.size		_ZN40_INTERNAL_dfbd3964_4_k_cu_831271f3_344374cute7productE,(_ZN40_INTERNAL_dfbd3964_4_k_cu_831271f3_344374cuda3std3__45__cpo3endE - _ZN40_INTERNAL_dfbd3964_4_k_cu_831271f3_344374cute7productE)
_ZN40_INTERNAL_dfbd3964_4_k_cu_831271f3_344374cute7productE:
	.zero		1
	.type		_ZN40_INTERNAL_dfbd3964_4_k_cu_831271f3_344374cuda3std3__45__cpo3endE,@object
	.size		_ZN40_INTERNAL_dfbd3964_4_k_cu_831271f3_344374cuda3std3__45__cpo3endE,(_ZN40_INTERNAL_dfbd3964_4_k_cu_831271f3_344374cuda3std3__419piecewise_constructE - _ZN40_INTERNAL_dfbd3964_4_k_cu_831271f3_344374cuda3std3__45__cpo3endE)
_ZN40_INTERNAL_dfbd3964_4_k_cu_831271f3_344374cuda3std3__45__cpo3endE:
	.zero		1
	.type		_ZN40_INTERNAL_dfbd3964_4_k_cu_831271f3_344374cuda3std3__419piecewise_constructE,@object
	.size		_ZN40_INTERNAL_dfbd3964_4_k_cu_831271f3_344374cuda3std3__419piecewise_constructE,(_ZN40_INTERNAL_dfbd3964_4_k_cu_831271f3_344374cuda3std3__45__cpo4cendE - _ZN40_INTERNAL_dfbd3964_4_k_cu_831271f3_344374cuda3std3__419piecewise_constructE)
_ZN40_INTERNAL_dfbd3964_4_k_cu_831271f3_344374cuda3std3__419piecewise_constructE:
	.zero		1
	.type		_ZN40_INTERNAL_dfbd3964_4_k_cu_831271f3_344374cuda3std3__45__cpo4cendE,@object
	.size		_ZN40_INTERNAL_dfbd3964_4_k_cu_831271f3_344374cuda3std3__45__cpo4cendE,(_ZN40_INTERNAL_dfbd3964_4_k_cu_831271f3_344374cuda3std6ranges3__45__cpo4swapE - _ZN40_INTERNAL_dfbd3964_4_k_cu_831271f3_344374cuda3std3__45__cpo4cendE)
_ZN40_INTERNAL_dfbd3964_4_k_cu_831271f3_344374cuda3std3__45__cpo4cendE:
	.zero		1
	.type		_ZN40_INTERNAL_dfbd3964_4_k_cu_831271f3_344374cuda3std6ranges3__45__cpo4swapE,@object
	.size		_ZN40_INTERNAL_dfbd3964_4_k_cu_831271f3_344374cuda3std6ranges3__45__cpo4swapE,(.L_11 - _ZN40_INTERNAL_dfbd3964_4_k_cu_831271f3_344374cuda3std6ranges3__45__cpo4swapE)
_ZN40_INTERNAL_dfbd3964_4_k_cu_831271f3_344374cuda3std6ranges3__45__cpo4swapE:
	.zero		1
.L_11:


//--------------------- .nv.constant0._ZN7cutlass13device_kernelINS_4gemm6kernel13GemmUniversalIN4cute5tupleIJiiiiEEENS1_10collective13CollectiveMmaINS1_35MainloopSm100TmaUmmaWarpSpecializedILi14ELi2ELi2ENS5_IJNS4_1CILi1EEESB_SB_EEEEENS5_IJNSA_ILi128EEENSA_ILi256EEENSA_ILi32EEEEEENS_12float_e5m2_tENS5_IJlSB_lEEESI_SJ_NS4_8TiledMMAINS4_8MMA_AtomIJNS4_10MMA_TraitsINS4_19SM100_MMA_F8F6F4_SSEJSI_SI_fSE_SF_NS4_17integral_constantINS4_4UMMA5MajorELSQ_0EEESR_NSO_INSP_7ScaleInELSS_0EEEST_EEEEEENS4_6LayoutISC_NS5_IJNSA_ILi0EEESX_SX_EEEEENS5_IJNS4_10UnderscoreES10_S10_EEEEENS4_13SM90_TMA_LOADENS4_14ComposedLayoutINS4_7SwizzleILi1ELi4ELi3EEENS4_18smem_ptr_flag_bitsILi8EEENSW_INS5_IJNSA_ILi8EEESG_EEENS5_IJSG_SB_EEEEEEEvNS4_8identityES13_S1D_vS1E_EENS_8epilogue10collective18CollectiveEpilogueINS1G_23Sm100TmaWarpSpecializedILi4ELi2ELi64ELb0ELb0EEEJSH_NS5_IJNSW_ISE_SB_EENSW_INSA_ILi64EEESB_EEEEESI_SJ_SI_SJ_NS1G_6fusion15FusionCallbacksIS1K_NS1P_17LinearCombinationISI_fSI_fLNS_15FloatRoundStyleE2EEESH_S1O_JEEENS4_5SM1004TMEM4LOAD26SM100_TMEM_LOAD_32dp32b64xES13_NS14_INS15_ILi2ELi4ELi3EEES18_NSW_INS5_IJS19_S1M_EEENS5_IJS1M_SB_EEEEEEENS4_39AutoVectorizingCopyWithAssumedAlignmentILi128EEENS4_14SM90_TMA_STOREES23_S25_S25_EEEvvEEEEvNT_6ParamsE --------------------------
	.section	.nv.constant0._ZN7cutlass13device_kernelINS_4gemm6kernel13GemmUniversalIN4cute5tupleIJiiiiEEENS1_10collective13CollectiveMmaINS1_35MainloopSm100TmaUmmaWarpSpecializedILi14ELi2ELi2ENS5_IJNS4_1CILi1EEESB_SB_EEEEENS5_IJNSA_ILi128EEENSA_ILi256EEENSA_ILi32EEEEEENS_12float_e5m2_tENS5_IJlSB_lEEESI_SJ_NS4_8TiledMMAINS4_8MMA_AtomIJNS4_10MMA_TraitsINS4_19SM100_MMA_F8F6F4_SSEJSI_SI_fSE_SF_NS4_17integral_constantINS4_4UMMA5MajorELSQ_0EEESR_NSO_INSP_7ScaleInELSS_0EEEST_EEEEEENS4_6LayoutISC_NS5_IJNSA_ILi0EEESX_SX_EEEEENS5_IJNS4_10UnderscoreES10_S10_EEEEENS4_13SM90_TMA_LOADENS4_14ComposedLayoutINS4_7SwizzleILi1ELi4ELi3EEENS4_18smem_ptr_flag_bitsILi8EEENSW_INS5_IJNSA_ILi8EEESG_EEENS5_IJSG_SB_EEEEEEEvNS4_8identityES13_S1D_vS1E_EENS_8epilogue10collective18CollectiveEpilogueINS1G_23Sm100TmaWarpSpecializedILi4ELi2ELi64ELb0ELb0EEEJSH_NS5_IJNSW_ISE_SB_EENSW_INSA_ILi64EEESB_EEEEESI_SJ_SI_SJ_NS1G_6fusion15FusionCallbacksIS1K_NS1P_17LinearCombinationISI_fSI_fLNS_15FloatRoundStyleE2EEESH_S1O_JEEENS4_5SM1004TMEM4LOAD26SM100_TMEM_LOAD_32dp32b64xES13_NS14_INS15_ILi2ELi4ELi3EEES18_NSW_INS5_IJS19_S1M_EEENS5_IJS1M_SB_EEEEEEENS4_39AutoVectorizingCopyWithAssumedAlignmentILi128EEENS4_14SM90_TMA_STOREES23_S25_S25_EEEvvEEEEvNT_6ParamsE,"a",@progbits
	.sectionflags	@""
	.align	4
.nv.constant0._ZN7cutlass13device_kernelINS_4gemm6kernel13GemmUniversalIN4cute5tupleIJiiiiEEENS1_10collective13CollectiveMmaINS1_35MainloopSm100TmaUmmaWarpSpecializedILi14ELi2ELi2ENS5_IJNS4_1CILi1EEESB_SB_EEEEENS5_IJNSA_ILi128EEENSA_ILi256EEENSA_ILi32EEEEEENS_12float_e5m2_tENS5_IJlSB_lEEESI_SJ_NS4_8TiledMMAINS4_8MMA_AtomIJNS4_10MMA_TraitsINS4_19SM100_MMA_F8F6F4_SSEJSI_SI_fSE_SF_NS4_17integral_constantINS4_4UMMA5MajorELSQ_0EEESR_NSO_INSP_7ScaleInELSS_0EEEST_EEEEEENS4_6LayoutISC_NS5_IJNSA_ILi0EEESX_SX_EEEEENS5_IJNS4_10UnderscoreES10_S10_EEEEENS4_13SM90_TMA_LOADENS4_14ComposedLayoutINS4_7SwizzleILi1ELi4ELi3EEENS4_18smem_ptr_flag_bitsILi8EEENSW_INS5_IJNSA_ILi8EEESG_EEENS5_IJSG_SB_EEEEEEEvNS4_8identityES13_S1D_vS1E_EENS_8epilogue10collective18CollectiveEpilogueINS1G_23Sm100TmaWarpSpecializedILi4ELi2ELi64ELb0ELb0EEEJSH_NS5_IJNSW_ISE_SB_EENSW_INSA_ILi64EEESB_EEEEESI_SJ_SI_SJ_NS1G_6fusion15FusionCallbacksIS1K_NS1P_17LinearCombinationISI_fSI_fLNS_15FloatRoundStyleE2EEESH_S1O_JEEENS4_5SM1004TMEM4LOAD26SM100_TMEM_LOAD_32dp32b64xES13_NS14_INS15_ILi2ELi4ELi3EEES18_NSW_INS5_IJS19_S1M_EEENS5_IJS1M_SB_EEEEEEENS4_39AutoVectorizingCopyWithAssumedAlignmentILi128EEENS4_14SM90_TMA_STOREES23_S25_S25_EEEvvEEEEvNT_6ParamsE:
	.zero		2944


//--------------------- SYMBOLS --------------------------

	.type		.nv.reservedSmem.offset0,@object
	.size		.nv.reservedSmem.offset0,0x4
	.type		.nv.reservedSmem.cap,@object
	.size		.nv.reservedSmem.cap,0x4
	.type		__assertfail,@function
